//
// Generated by NVIDIA NVVM Compiler
//
// Compiler Build ID: CL-36424714
// Cuda compilation tools, release 13.0, V13.0.88
// Based on NVVM 20.0.0
//

.version 9.0
.target sm_100
.address_size 64

	// .globl	_Z22mat_mul_without_tilingPfS_S_i
// _ZZ20mat_mul_tiled_squarePfS_S_iE3s_A has been demoted
// _ZZ20mat_mul_tiled_squarePfS_S_iE3s_B has been demoted
// _ZZ21mat_mul_tiled_generalPfS_S_iiiE3s_A has been demoted
// _ZZ21mat_mul_tiled_generalPfS_S_iiiE3s_B has been demoted
// _ZZ23mat_mul_tiled_optimizedPfS_S_iE3s_A has been demoted
// _ZZ23mat_mul_tiled_optimizedPfS_S_iE3s_B has been demoted

.visible .entry _Z22mat_mul_without_tilingPfS_S_i(
	.param .u64 .ptr .align 1 _Z22mat_mul_without_tilingPfS_S_i_param_0,
	.param .u64 .ptr .align 1 _Z22mat_mul_without_tilingPfS_S_i_param_1,
	.param .u64 .ptr .align 1 _Z22mat_mul_without_tilingPfS_S_i_param_2,
	.param .u32 _Z22mat_mul_without_tilingPfS_S_i_param_3
)
{
	.reg .pred 	%p<10>;
	.reg .b32 	%r<40>;
	.reg .b32 	%f<67>;
	.reg .b64 	%rd<67>;

	ld.param.u64 	%rd14, [_Z22mat_mul_without_tilingPfS_S_i_param_0];
	ld.param.u64 	%rd15, [_Z22mat_mul_without_tilingPfS_S_i_param_1];
	ld.param.u32 	%r18, [_Z22mat_mul_without_tilingPfS_S_i_param_3];
	cvta.to.global.u64 	%rd1, %rd15;
	cvta.to.global.u64 	%rd2, %rd14;
	mov.u32 	%r19, %ctaid.y;
	mov.u32 	%r20, %ntid.y;
	mov.u32 	%r21, %tid.y;
	mad.lo.s32 	%r1, %r19, %r20, %r21;
	mov.u32 	%r22, %ctaid.x;
	mov.u32 	%r23, %ntid.x;
	mov.u32 	%r24, %tid.x;
	mad.lo.s32 	%r2, %r22, %r23, %r24;
	max.s32 	%r25, %r1, %r2;
	setp.ge.s32 	%p1, %r25, %r18;
	@%p1 bra 	$L__BB0_13;
	mul.lo.s32 	%r3, %r18, %r1;
	and.b32  	%r4, %r18, 7;
	setp.lt.u32 	%p2, %r18, 8;
	mov.f32 	%f66, 0f00000000;
	mov.b32 	%r38, 0;
	@%p2 bra 	$L__BB0_4;
	and.b32  	%r38, %r18, 2147483640;
	neg.s32 	%r36, %r38;
	mul.wide.s32 	%rd16, %r18, 4;
	add.s64 	%rd3, %rd1, %rd16;
	shl.b32 	%r7, %r18, 3;
	mul.wide.s32 	%rd17, %r18, 8;
	add.s64 	%rd4, %rd1, %rd17;
	mul.wide.s32 	%rd18, %r18, 12;
	add.s64 	%rd5, %rd1, %rd18;
	mul.wide.s32 	%rd19, %r18, 16;
	add.s64 	%rd6, %rd1, %rd19;
	mul.wide.s32 	%rd20, %r18, 20;
	add.s64 	%rd7, %rd1, %rd20;
	mul.wide.s32 	%rd21, %r18, 24;
	add.s64 	%rd8, %rd1, %rd21;
	mul.wide.s32 	%rd22, %r18, 28;
	add.s64 	%rd9, %rd1, %rd22;
	mul.wide.u32 	%rd23, %r3, 4;
	add.s64 	%rd24, %rd23, %rd2;
	add.s64 	%rd66, %rd24, 16;
	mov.f32 	%f66, 0f00000000;
	mov.u32 	%r35, %r2;
$L__BB0_3:
	.pragma "nounroll";
	mul.wide.s32 	%rd25, %r35, 4;
	add.s64 	%rd26, %rd3, %rd25;
	add.s64 	%rd27, %rd4, %rd25;
	add.s64 	%rd28, %rd5, %rd25;
	add.s64 	%rd29, %rd6, %rd25;
	add.s64 	%rd30, %rd7, %rd25;
	add.s64 	%rd31, %rd8, %rd25;
	add.s64 	%rd32, %rd9, %rd25;
	add.s64 	%rd33, %rd1, %rd25;
	ld.global.f32 	%f16, [%rd66+-16];
	ld.global.f32 	%f17, [%rd33];
	fma.rn.f32 	%f18, %f16, %f17, %f66;
	ld.global.f32 	%f19, [%rd66+-12];
	ld.global.f32 	%f20, [%rd26];
	fma.rn.f32 	%f21, %f19, %f20, %f18;
	ld.global.f32 	%f22, [%rd66+-8];
	ld.global.f32 	%f23, [%rd27];
	fma.rn.f32 	%f24, %f22, %f23, %f21;
	ld.global.f32 	%f25, [%rd66+-4];
	ld.global.f32 	%f26, [%rd28];
	fma.rn.f32 	%f27, %f25, %f26, %f24;
	ld.global.f32 	%f28, [%rd66];
	ld.global.f32 	%f29, [%rd29];
	fma.rn.f32 	%f30, %f28, %f29, %f27;
	ld.global.f32 	%f31, [%rd66+4];
	ld.global.f32 	%f32, [%rd30];
	fma.rn.f32 	%f33, %f31, %f32, %f30;
	ld.global.f32 	%f34, [%rd66+8];
	ld.global.f32 	%f35, [%rd31];
	fma.rn.f32 	%f36, %f34, %f35, %f33;
	ld.global.f32 	%f37, [%rd66+12];
	ld.global.f32 	%f38, [%rd32];
	fma.rn.f32 	%f66, %f37, %f38, %f36;
	add.s32 	%r36, %r36, 8;
	add.s32 	%r35, %r35, %r7;
	add.s64 	%rd66, %rd66, 32;
	setp.ne.s32 	%p3, %r36, 0;
	@%p3 bra 	$L__BB0_3;
$L__BB0_4:
	setp.eq.s32 	%p4, %r4, 0;
	@%p4 bra 	$L__BB0_12;
	and.b32  	%r13, %r18, 3;
	setp.lt.u32 	%p5, %r4, 4;
	@%p5 bra 	$L__BB0_7;
	add.s32 	%r27, %r38, %r3;
	mul.wide.u32 	%rd34, %r27, 4;
	add.s64 	%rd35, %rd2, %rd34;
	ld.global.f32 	%f40, [%rd35];
	mad.lo.s32 	%r28, %r38, %r18, %r2;
	mul.wide.s32 	%rd36, %r28, 4;
	add.s64 	%rd37, %rd1, %rd36;
	ld.global.f32 	%f41, [%rd37];
	fma.rn.f32 	%f42, %f40, %f41, %f66;
	cvt.u64.u32 	%rd38, %r3;
	cvt.u64.u32 	%rd39, %r38;
	add.s64 	%rd40, %rd39, %rd38;
	shl.b64 	%rd41, %rd40, 2;
	add.s64 	%rd42, %rd2, %rd41;
	ld.global.f32 	%f43, [%rd42+4];
	mul.wide.s32 	%rd43, %r18, 4;
	add.s64 	%rd44, %rd37, %rd43;
	ld.global.f32 	%f44, [%rd44];
	fma.rn.f32 	%f45, %f43, %f44, %f42;
	ld.global.f32 	%f46, [%rd42+8];
	add.s64 	%rd45, %rd44, %rd43;
	ld.global.f32 	%f47, [%rd45];
	fma.rn.f32 	%f48, %f46, %f47, %f45;
	ld.global.f32 	%f49, [%rd42+12];
	add.s64 	%rd46, %rd45, %rd43;
	ld.global.f32 	%f50, [%rd46];
	fma.rn.f32 	%f66, %f49, %f50, %f48;
	add.s32 	%r38, %r38, 4;
$L__BB0_7:
	setp.eq.s32 	%p6, %r13, 0;
	@%p6 bra 	$L__BB0_12;
	setp.eq.s32 	%p7, %r13, 1;
	@%p7 bra 	$L__BB0_10;
	add.s32 	%r29, %r38, %r3;
	mul.wide.u32 	%rd47, %r29, 4;
	add.s64 	%rd48, %rd2, %rd47;
	ld.global.f32 	%f52, [%rd48];
	mad.lo.s32 	%r30, %r38, %r18, %r2;
	mul.wide.s32 	%rd49, %r30, 4;
	add.s64 	%rd50, %rd1, %rd49;
	ld.global.f32 	%f53, [%rd50];
	fma.rn.f32 	%f54, %f52, %f53, %f66;
	cvt.u64.u32 	%rd51, %r3;
	cvt.u64.u32 	%rd52, %r38;
	add.s64 	%rd53, %rd52, %rd51;
	shl.b64 	%rd54, %rd53, 2;
	add.s64 	%rd55, %rd2, %rd54;
	ld.global.f32 	%f55, [%rd55+4];
	mul.wide.s32 	%rd56, %r18, 4;
	add.s64 	%rd57, %rd50, %rd56;
	ld.global.f32 	%f56, [%rd57];
	fma.rn.f32 	%f66, %f55, %f56, %f54;
	add.s32 	%r38, %r38, 2;
$L__BB0_10:
	and.b32  	%r31, %r18, 1;
	setp.eq.b32 	%p8, %r31, 1;
	not.pred 	%p9, %p8;
	@%p9 bra 	$L__BB0_12;
	add.s32 	%r32, %r38, %r3;
	mul.wide.u32 	%rd58, %r32, 4;
	add.s64 	%rd59, %rd2, %rd58;
	ld.global.f32 	%f57, [%rd59];
	mad.lo.s32 	%r33, %r38, %r18, %r2;
	mul.wide.s32 	%rd60, %r33, 4;
	add.s64 	%rd61, %rd1, %rd60;
	ld.global.f32 	%f58, [%rd61];
	fma.rn.f32 	%f66, %f57, %f58, %f66;
$L__BB0_12:
	ld.param.u64 	%rd65, [_Z22mat_mul_without_tilingPfS_S_i_param_2];
	add.s32 	%r34, %r3, %r2;
	cvta.to.global.u64 	%rd62, %rd65;
	mul.wide.s32 	%rd63, %r34, 4;
	add.s64 	%rd64, %rd62, %rd63;
	st.global.f32 	[%rd64], %f66;
$L__BB0_13:
	ret;

}
	// .globl	_Z20mat_mul_tiled_squarePfS_S_i
.visible .entry _Z20mat_mul_tiled_squarePfS_S_i(
	.param .u64 .ptr .align 1 _Z20mat_mul_tiled_squarePfS_S_i_param_0,
	.param .u64 .ptr .align 1 _Z20mat_mul_tiled_squarePfS_S_i_param_1,
	.param .u64 .ptr .align 1 _Z20mat_mul_tiled_squarePfS_S_i_param_2,
	.param .u32 _Z20mat_mul_tiled_squarePfS_S_i_param_3
)
{
	.reg .pred 	%p<8>;
	.reg .b32 	%r<43>;
	.reg .b32 	%f<63>;
	.reg .b64 	%rd<13>;
	// demoted variable
	.shared .align 4 .b8 _ZZ20mat_mul_tiled_squarePfS_S_iE3s_A[1024];
	// demoted variable
	.shared .align 4 .b8 _ZZ20mat_mul_tiled_squarePfS_S_iE3s_B[1024];
	ld.param.u64 	%rd4, [_Z20mat_mul_tiled_squarePfS_S_i_param_0];
	ld.param.u64 	%rd5, [_Z20mat_mul_tiled_squarePfS_S_i_param_1];
	ld.param.u64 	%rd6, [_Z20mat_mul_tiled_squarePfS_S_i_param_2];
	ld.param.u32 	%r24, [_Z20mat_mul_tiled_squarePfS_S_i_param_3];
	mov.u32 	%r25, %ctaid.y;
	shl.b32 	%r26, %r25, 4;
	mov.u32 	%r38, %tid.y;
	add.s32 	%r2, %r26, %r38;
	mov.u32 	%r27, %ctaid.x;
	shl.b32 	%r3, %r27, 4;
	mov.u32 	%r40, %tid.x;
	add.s32 	%r5, %r3, %r40;
	setp.lt.s32 	%p1, %r24, 1;
	mov.f32 	%f62, 0f00000000;
	@%p1 bra 	$L__BB1_7;
	add.s32 	%r28, %r24, 15;
	shr.u32 	%r29, %r28, 4;
	shl.b32 	%r30, %r38, 6;
	mov.u32 	%r31, _ZZ20mat_mul_tiled_squarePfS_S_iE3s_A;
	add.s32 	%r6, %r31, %r30;
	shl.b32 	%r32, %r40, 2;
	add.s32 	%r7, %r6, %r32;
	mov.u32 	%r33, _ZZ20mat_mul_tiled_squarePfS_S_iE3s_B;
	add.s32 	%r9, %r33, %r32;
	add.s32 	%r8, %r9, %r30;
	neg.s32 	%r42, %r29;
	mad.lo.s32 	%r41, %r24, %r2, %r40;
	mad.lo.s32 	%r34, %r38, %r24, %r40;
	add.s32 	%r39, %r34, %r3;
	shl.b32 	%r13, %r24, 4;
	cvta.to.global.u64 	%rd1, %rd4;
	cvta.to.global.u64 	%rd2, %rd5;
	mov.f32 	%f62, 0f00000000;
$L__BB1_2:
	setp.ge.u32 	%p2, %r2, %r24;
	mul.wide.s32 	%rd7, %r41, 4;
	add.s64 	%rd3, %rd1, %rd7;
	setp.ge.s32 	%p3, %r40, %r24;
	mov.f32 	%f60, 0f00000000;
	or.pred  	%p4, %p2, %p3;
	@%p4 bra 	$L__BB1_4;
	ld.global.f32 	%f60, [%rd3];
$L__BB1_4:
	st.shared.f32 	[%r7], %f60;
	max.s32 	%r35, %r5, %r38;
	setp.ge.s32 	%p5, %r35, %r24;
	mov.f32 	%f61, 0f00000000;
	@%p5 bra 	$L__BB1_6;
	mul.wide.s32 	%rd8, %r39, 4;
	add.s64 	%rd9, %rd2, %rd8;
	ld.global.f32 	%f61, [%rd9];
$L__BB1_6:
	st.shared.f32 	[%r8], %f61;
	bar.sync 	0;
	ld.shared.f32 	%f12, [%r6];
	ld.shared.f32 	%f13, [%r9];
	fma.rn.f32 	%f14, %f12, %f13, %f62;
	ld.shared.f32 	%f15, [%r6+4];
	ld.shared.f32 	%f16, [%r9+64];
	fma.rn.f32 	%f17, %f15, %f16, %f14;
	ld.shared.f32 	%f18, [%r6+8];
	ld.shared.f32 	%f19, [%r9+128];
	fma.rn.f32 	%f20, %f18, %f19, %f17;
	ld.shared.f32 	%f21, [%r6+12];
	ld.shared.f32 	%f22, [%r9+192];
	fma.rn.f32 	%f23, %f21, %f22, %f20;
	ld.shared.f32 	%f24, [%r6+16];
	ld.shared.f32 	%f25, [%r9+256];
	fma.rn.f32 	%f26, %f24, %f25, %f23;
	ld.shared.f32 	%f27, [%r6+20];
	ld.shared.f32 	%f28, [%r9+320];
	fma.rn.f32 	%f29, %f27, %f28, %f26;
	ld.shared.f32 	%f30, [%r6+24];
	ld.shared.f32 	%f31, [%r9+384];
	fma.rn.f32 	%f32, %f30, %f31, %f29;
	ld.shared.f32 	%f33, [%r6+28];
	ld.shared.f32 	%f34, [%r9+448];
	fma.rn.f32 	%f35, %f33, %f34, %f32;
	ld.shared.f32 	%f36, [%r6+32];
	ld.shared.f32 	%f37, [%r9+512];
	fma.rn.f32 	%f38, %f36, %f37, %f35;
	ld.shared.f32 	%f39, [%r6+36];
	ld.shared.f32 	%f40, [%r9+576];
	fma.rn.f32 	%f41, %f39, %f40, %f38;
	ld.shared.f32 	%f42, [%r6+40];
	ld.shared.f32 	%f43, [%r9+640];
	fma.rn.f32 	%f44, %f42, %f43, %f41;
	ld.shared.f32 	%f45, [%r6+44];
	ld.shared.f32 	%f46, [%r9+704];
	fma.rn.f32 	%f47, %f45, %f46, %f44;
	ld.shared.f32 	%f48, [%r6+48];
	ld.shared.f32 	%f49, [%r9+768];
	fma.rn.f32 	%f50, %f48, %f49, %f47;
	ld.shared.f32 	%f51, [%r6+52];
	ld.shared.f32 	%f52, [%r9+832];
	fma.rn.f32 	%f53, %f51, %f52, %f50;
	ld.shared.f32 	%f54, [%r6+56];
	ld.shared.f32 	%f55, [%r9+896];
	fma.rn.f32 	%f56, %f54, %f55, %f53;
	ld.shared.f32 	%f57, [%r6+60];
	ld.shared.f32 	%f58, [%r9+960];
	fma.rn.f32 	%f62, %f57, %f58, %f56;
	bar.sync 	0;
	add.s32 	%r42, %r42, 1;
	setp.ne.s32 	%p6, %r42, 0;
	add.s32 	%r41, %r41, 16;
	add.s32 	%r40, %r40, 16;
	add.s32 	%r39, %r39, %r13;
	add.s32 	%r38, %r38, 16;
	@%p6 bra 	$L__BB1_2;
$L__BB1_7:
	max.s32 	%r36, %r2, %r5;
	setp.ge.s32 	%p7, %r36, %r24;
	@%p7 bra 	$L__BB1_9;
	mad.lo.s32 	%r37, %r24, %r2, %r5;
	cvta.to.global.u64 	%rd10, %rd6;
	mul.wide.s32 	%rd11, %r37, 4;
	add.s64 	%rd12, %rd10, %rd11;
	st.global.f32 	[%rd12], %f62;
$L__BB1_9:
	ret;

}
	// .globl	_Z21mat_mul_tiled_generalPfS_S_iii
.visible .entry _Z21mat_mul_tiled_generalPfS_S_iii(
	.param .u64 .ptr .align 1 _Z21mat_mul_tiled_generalPfS_S_iii_param_0,
	.param .u64 .ptr .align 1 _Z21mat_mul_tiled_generalPfS_S_iii_param_1,
	.param .u64 .ptr .align 1 _Z21mat_mul_tiled_generalPfS_S_iii_param_2,
	.param .u32 _Z21mat_mul_tiled_generalPfS_S_iii_param_3,
	.param .u32 _Z21mat_mul_tiled_generalPfS_S_iii_param_4,
	.param .u32 _Z21mat_mul_tiled_generalPfS_S_iii_param_5
)
{
	.reg .pred 	%p<12>;
	.reg .b32 	%r<43>;
	.reg .b32 	%f<63>;
	.reg .b64 	%rd<13>;
	// demoted variable
	.shared .align 4 .b8 _ZZ21mat_mul_tiled_generalPfS_S_iiiE3s_A[1024];
	// demoted variable
	.shared .align 4 .b8 _ZZ21mat_mul_tiled_generalPfS_S_iiiE3s_B[1024];
	ld.param.u64 	%rd4, [_Z21mat_mul_tiled_generalPfS_S_iii_param_0];
	ld.param.u64 	%rd5, [_Z21mat_mul_tiled_generalPfS_S_iii_param_1];
	ld.param.u64 	%rd6, [_Z21mat_mul_tiled_generalPfS_S_iii_param_2];
	ld.param.u32 	%r24, [_Z21mat_mul_tiled_generalPfS_S_iii_param_3];
	ld.param.u32 	%r25, [_Z21mat_mul_tiled_generalPfS_S_iii_param_4];
	ld.param.u32 	%r26, [_Z21mat_mul_tiled_generalPfS_S_iii_param_5];
	mov.u32 	%r27, %ctaid.y;
	shl.b32 	%r28, %r27, 4;
	mov.u32 	%r40, %tid.y;
	add.s32 	%r2, %r28, %r40;
	mov.u32 	%r29, %ctaid.x;
	shl.b32 	%r3, %r29, 4;
	mov.u32 	%r38, %tid.x;
	add.s32 	%r5, %r3, %r38;
	setp.lt.s32 	%p1, %r25, 1;
	mov.f32 	%f62, 0f00000000;
	@%p1 bra 	$L__BB2_7;
	add.s32 	%r30, %r25, 15;
	shr.u32 	%r31, %r30, 4;
	shl.b32 	%r32, %r40, 6;
	mov.u32 	%r33, _ZZ21mat_mul_tiled_generalPfS_S_iiiE3s_A;
	add.s32 	%r6, %r33, %r32;
	shl.b32 	%r34, %r38, 2;
	add.s32 	%r7, %r6, %r34;
	mov.u32 	%r35, _ZZ21mat_mul_tiled_generalPfS_S_iiiE3s_B;
	add.s32 	%r9, %r35, %r34;
	add.s32 	%r8, %r9, %r32;
	neg.s32 	%r42, %r31;
	mad.lo.s32 	%r36, %r40, %r26, %r38;
	add.s32 	%r41, %r36, %r3;
	shl.b32 	%r12, %r26, 4;
	mad.lo.s32 	%r39, %r25, %r2, %r38;
	cvta.to.global.u64 	%rd1, %rd4;
	cvta.to.global.u64 	%rd2, %rd5;
	mov.f32 	%f62, 0f00000000;
$L__BB2_2:
	setp.ge.s32 	%p2, %r2, %r24;
	mul.wide.s32 	%rd7, %r39, 4;
	add.s64 	%rd3, %rd1, %rd7;
	setp.ge.s32 	%p3, %r38, %r25;
	mov.f32 	%f60, 0f00000000;
	or.pred  	%p4, %p2, %p3;
	@%p4 bra 	$L__BB2_4;
	ld.global.f32 	%f60, [%rd3];
$L__BB2_4:
	setp.ge.s32 	%p5, %r5, %r26;
	st.shared.f32 	[%r7], %f60;
	setp.ge.s32 	%p6, %r40, %r25;
	mov.f32 	%f61, 0f00000000;
	or.pred  	%p7, %p5, %p6;
	@%p7 bra 	$L__BB2_6;
	mul.wide.s32 	%rd8, %r41, 4;
	add.s64 	%rd9, %rd2, %rd8;
	ld.global.f32 	%f61, [%rd9];
$L__BB2_6:
	st.shared.f32 	[%r8], %f61;
	bar.sync 	0;
	ld.shared.f32 	%f12, [%r6];
	ld.shared.f32 	%f13, [%r9];
	fma.rn.f32 	%f14, %f12, %f13, %f62;
	ld.shared.f32 	%f15, [%r6+4];
	ld.shared.f32 	%f16, [%r9+64];
	fma.rn.f32 	%f17, %f15, %f16, %f14;
	ld.shared.f32 	%f18, [%r6+8];
	ld.shared.f32 	%f19, [%r9+128];
	fma.rn.f32 	%f20, %f18, %f19, %f17;
	ld.shared.f32 	%f21, [%r6+12];
	ld.shared.f32 	%f22, [%r9+192];
	fma.rn.f32 	%f23, %f21, %f22, %f20;
	ld.shared.f32 	%f24, [%r6+16];
	ld.shared.f32 	%f25, [%r9+256];
	fma.rn.f32 	%f26, %f24, %f25, %f23;
	ld.shared.f32 	%f27, [%r6+20];
	ld.shared.f32 	%f28, [%r9+320];
	fma.rn.f32 	%f29, %f27, %f28, %f26;
	ld.shared.f32 	%f30, [%r6+24];
	ld.shared.f32 	%f31, [%r9+384];
	fma.rn.f32 	%f32, %f30, %f31, %f29;
	ld.shared.f32 	%f33, [%r6+28];
	ld.shared.f32 	%f34, [%r9+448];
	fma.rn.f32 	%f35, %f33, %f34, %f32;
	ld.shared.f32 	%f36, [%r6+32];
	ld.shared.f32 	%f37, [%r9+512];
	fma.rn.f32 	%f38, %f36, %f37, %f35;
	ld.shared.f32 	%f39, [%r6+36];
	ld.shared.f32 	%f40, [%r9+576];
	fma.rn.f32 	%f41, %f39, %f40, %f38;
	ld.shared.f32 	%f42, [%r6+40];
	ld.shared.f32 	%f43, [%r9+640];
	fma.rn.f32 	%f44, %f42, %f43, %f41;
	ld.shared.f32 	%f45, [%r6+44];
	ld.shared.f32 	%f46, [%r9+704];
	fma.rn.f32 	%f47, %f45, %f46, %f44;
	ld.shared.f32 	%f48, [%r6+48];
	ld.shared.f32 	%f49, [%r9+768];
	fma.rn.f32 	%f50, %f48, %f49, %f47;
	ld.shared.f32 	%f51, [%r6+52];
	ld.shared.f32 	%f52, [%r9+832];
	fma.rn.f32 	%f53, %f51, %f52, %f50;
	ld.shared.f32 	%f54, [%r6+56];
	ld.shared.f32 	%f55, [%r9+896];
	fma.rn.f32 	%f56, %f54, %f55, %f53;
	ld.shared.f32 	%f57, [%r6+60];
	ld.shared.f32 	%f58, [%r9+960];
	fma.rn.f32 	%f62, %f57, %f58, %f56;
	bar.sync 	0;
	add.s32 	%r42, %r42, 1;
	setp.ne.s32 	%p8, %r42, 0;
	add.s32 	%r41, %r41, %r12;
	add.s32 	%r40, %r40, 16;
	add.s32 	%r39, %r39, 16;
	add.s32 	%r38, %r38, 16;
	@%p8 bra 	$L__BB2_2;
$L__BB2_7:
	setp.ge.s32 	%p9, %r2, %r24;
	setp.ge.s32 	%p10, %r5, %r26;
	or.pred  	%p11, %p9, %p10;
	@%p11 bra 	$L__BB2_9;
	mad.lo.s32 	%r37, %r26, %r2, %r5;
	cvta.to.global.u64 	%rd10, %rd6;
	mul.wide.s32 	%rd11, %r37, 4;
	add.s64 	%rd12, %rd10, %rd11;
	st.global.f32 	[%rd12], %f62;
$L__BB2_9:
	ret;

}
	// .globl	_Z23mat_mul_tiled_optimizedPfS_S_i
.visible .entry _Z23mat_mul_tiled_optimizedPfS_S_i(
	.param .u64 .ptr .align 1 _Z23mat_mul_tiled_optimizedPfS_S_i_param_0,
	.param .u64 .ptr .align 1 _Z23mat_mul_tiled_optimizedPfS_S_i_param_1,
	.param .u64 .ptr .align 1 _Z23mat_mul_tiled_optimizedPfS_S_i_param_2,
	.param .u32 _Z23mat_mul_tiled_optimizedPfS_S_i_param_3
)
{
	.reg .pred 	%p<8>;
	.reg .b32 	%r<104>;
	.reg .b32 	%f<368>;
	.reg .b64 	%rd<40>;
	// demoted variable
	.shared .align 4 .b8 _ZZ23mat_mul_tiled_optimizedPfS_S_iE3s_A[1024];
	// demoted variable
	.shared .align 4 .b8 _ZZ23mat_mul_tiled_optimizedPfS_S_iE3s_B[1024];
	ld.param.u32 	%r31, [_Z23mat_mul_tiled_optimizedPfS_S_i_param_3];
	mov.u32 	%r32, %ctaid.y;
	shl.b32 	%r33, %r32, 4;
	mov.u32 	%r1, %tid.y;
	add.s32 	%r2, %r33, %r1;
	mov.u32 	%r34, %ctaid.x;
	shl.b32 	%r3, %r34, 4;
	mov.u32 	%r4, %tid.x;
	add.s32 	%r5, %r3, %r4;
	shr.s32 	%r35, %r31, 31;
	shr.u32 	%r36, %r35, 28;
	add.s32 	%r37, %r31, %r36;
	shr.s32 	%r6, %r37, 4;
	setp.lt.s32 	%p1, %r31, 16;
	mov.f32 	%f367, 0f00000000;
	@%p1 bra 	$L__BB3_9;
	mad.lo.s32 	%r100, %r31, %r2, %r4;
	shl.b32 	%r39, %r1, 6;
	mov.u32 	%r40, _ZZ23mat_mul_tiled_optimizedPfS_S_iE3s_A;
	add.s32 	%r8, %r40, %r39;
	add.s32 	%r41, %r6, -1;
	setp.lt.u32 	%p2, %r41, 3;
	mov.f32 	%f367, 0f00000000;
	mov.b32 	%r103, 0;
	@%p2 bra 	$L__BB3_4;
	and.b32  	%r103, %r6, 134217724;
	neg.s32 	%r101, %r103;
	add.s32 	%r43, %r1, 48;
	mad.lo.s32 	%r44, %r31, %r43, %r4;
	add.s32 	%r99, %r44, %r3;
	add.s32 	%r45, %r1, 32;
	mad.lo.s32 	%r46, %r31, %r45, %r4;
	add.s32 	%r98, %r46, %r3;
	add.s32 	%r47, %r1, 16;
	mad.lo.s32 	%r48, %r31, %r47, %r4;
	add.s32 	%r97, %r48, %r3;
	mad.lo.s32 	%r49, %r1, %r31, %r4;
	add.s32 	%r96, %r49, %r3;
	mov.f32 	%f367, 0f00000000;
$L__BB3_3:
	.pragma "nounroll";
	ld.param.u64 	%rd36, [_Z23mat_mul_tiled_optimizedPfS_S_i_param_1];
	ld.param.u64 	%rd33, [_Z23mat_mul_tiled_optimizedPfS_S_i_param_0];
	cvta.to.global.u64 	%rd4, %rd33;
	mul.wide.s32 	%rd5, %r100, 4;
	add.s64 	%rd6, %rd4, %rd5;
	ld.global.f32 	%f14, [%rd6];
	shl.b32 	%r51, %r4, 2;
	add.s32 	%r52, %r8, %r51;
	st.shared.f32 	[%r52], %f14;
	cvta.to.global.u64 	%rd7, %rd36;
	mul.wide.s32 	%rd8, %r96, 4;
	add.s64 	%rd9, %rd7, %rd8;
	ld.global.f32 	%f15, [%rd9];
	mov.u32 	%r54, _ZZ23mat_mul_tiled_optimizedPfS_S_iE3s_B;
	add.s32 	%r55, %r54, %r51;
	add.s32 	%r56, %r55, %r39;
	st.shared.f32 	[%r56], %f15;
	bar.sync 	0;
	ld.shared.f32 	%f16, [%r8];
	ld.shared.f32 	%f17, [%r55];
	fma.rn.f32 	%f18, %f16, %f17, %f367;
	ld.shared.f32 	%f19, [%r8+4];
	ld.shared.f32 	%f20, [%r55+64];
	fma.rn.f32 	%f21, %f19, %f20, %f18;
	ld.shared.f32 	%f22, [%r8+8];
	ld.shared.f32 	%f23, [%r55+128];
	fma.rn.f32 	%f24, %f22, %f23, %f21;
	ld.shared.f32 	%f25, [%r8+12];
	ld.shared.f32 	%f26, [%r55+192];
	fma.rn.f32 	%f27, %f25, %f26, %f24;
	ld.shared.f32 	%f28, [%r8+16];
	ld.shared.f32 	%f29, [%r55+256];
	fma.rn.f32 	%f30, %f28, %f29, %f27;
	ld.shared.f32 	%f31, [%r8+20];
	ld.shared.f32 	%f32, [%r55+320];
	fma.rn.f32 	%f33, %f31, %f32, %f30;
	ld.shared.f32 	%f34, [%r8+24];
	ld.shared.f32 	%f35, [%r55+384];
	fma.rn.f32 	%f36, %f34, %f35, %f33;
	ld.shared.f32 	%f37, [%r8+28];
	ld.shared.f32 	%f38, [%r55+448];
	fma.rn.f32 	%f39, %f37, %f38, %f36;
	ld.shared.f32 	%f40, [%r8+32];
	ld.shared.f32 	%f41, [%r55+512];
	fma.rn.f32 	%f42, %f40, %f41, %f39;
	ld.shared.f32 	%f43, [%r8+36];
	ld.shared.f32 	%f44, [%r55+576];
	fma.rn.f32 	%f45, %f43, %f44, %f42;
	ld.shared.f32 	%f46, [%r8+40];
	ld.shared.f32 	%f47, [%r55+640];
	fma.rn.f32 	%f48, %f46, %f47, %f45;
	ld.shared.f32 	%f49, [%r8+44];
	ld.shared.f32 	%f50, [%r55+704];
	fma.rn.f32 	%f51, %f49, %f50, %f48;
	ld.shared.f32 	%f52, [%r8+48];
	ld.shared.f32 	%f53, [%r55+768];
	fma.rn.f32 	%f54, %f52, %f53, %f51;
	ld.shared.f32 	%f55, [%r8+52];
	ld.shared.f32 	%f56, [%r55+832];
	fma.rn.f32 	%f57, %f55, %f56, %f54;
	ld.shared.f32 	%f58, [%r8+56];
	ld.shared.f32 	%f59, [%r55+896];
	fma.rn.f32 	%f60, %f58, %f59, %f57;
	ld.shared.f32 	%f61, [%r8+60];
	ld.shared.f32 	%f62, [%r55+960];
	fma.rn.f32 	%f63, %f61, %f62, %f60;
	bar.sync 	0;
	ld.global.f32 	%f64, [%rd6+64];
	st.shared.f32 	[%r52], %f64;
	mul.wide.s32 	%rd10, %r97, 4;
	add.s64 	%rd11, %rd7, %rd10;
	ld.global.f32 	%f65, [%rd11];
	st.shared.f32 	[%r56], %f65;
	bar.sync 	0;
	ld.shared.f32 	%f66, [%r8];
	ld.shared.f32 	%f67, [%r55];
	fma.rn.f32 	%f68, %f66, %f67, %f63;
	ld.shared.f32 	%f69, [%r8+4];
	ld.shared.f32 	%f70, [%r55+64];
	fma.rn.f32 	%f71, %f69, %f70, %f68;
	ld.shared.f32 	%f72, [%r8+8];
	ld.shared.f32 	%f73, [%r55+128];
	fma.rn.f32 	%f74, %f72, %f73, %f71;
	ld.shared.f32 	%f75, [%r8+12];
	ld.shared.f32 	%f76, [%r55+192];
	fma.rn.f32 	%f77, %f75, %f76, %f74;
	ld.shared.f32 	%f78, [%r8+16];
	ld.shared.f32 	%f79, [%r55+256];
	fma.rn.f32 	%f80, %f78, %f79, %f77;
	ld.shared.f32 	%f81, [%r8+20];
	ld.shared.f32 	%f82, [%r55+320];
	fma.rn.f32 	%f83, %f81, %f82, %f80;
	ld.shared.f32 	%f84, [%r8+24];
	ld.shared.f32 	%f85, [%r55+384];
	fma.rn.f32 	%f86, %f84, %f85, %f83;
	ld.shared.f32 	%f87, [%r8+28];
	ld.shared.f32 	%f88, [%r55+448];
	fma.rn.f32 	%f89, %f87, %f88, %f86;
	ld.shared.f32 	%f90, [%r8+32];
	ld.shared.f32 	%f91, [%r55+512];
	fma.rn.f32 	%f92, %f90, %f91, %f89;
	ld.shared.f32 	%f93, [%r8+36];
	ld.shared.f32 	%f94, [%r55+576];
	fma.rn.f32 	%f95, %f93, %f94, %f92;
	ld.shared.f32 	%f96, [%r8+40];
	ld.shared.f32 	%f97, [%r55+640];
	fma.rn.f32 	%f98, %f96, %f97, %f95;
	ld.shared.f32 	%f99, [%r8+44];
	ld.shared.f32 	%f100, [%r55+704];
	fma.rn.f32 	%f101, %f99, %f100, %f98;
	ld.shared.f32 	%f102, [%r8+48];
	ld.shared.f32 	%f103, [%r55+768];
	fma.rn.f32 	%f104, %f102, %f103, %f101;
	ld.shared.f32 	%f105, [%r8+52];
	ld.shared.f32 	%f106, [%r55+832];
	fma.rn.f32 	%f107, %f105, %f106, %f104;
	ld.shared.f32 	%f108, [%r8+56];
	ld.shared.f32 	%f109, [%r55+896];
	fma.rn.f32 	%f110, %f108, %f109, %f107;
	ld.shared.f32 	%f111, [%r8+60];
	ld.shared.f32 	%f112, [%r55+960];
	fma.rn.f32 	%f113, %f111, %f112, %f110;
	bar.sync 	0;
	ld.global.f32 	%f114, [%rd6+128];
	st.shared.f32 	[%r52], %f114;
	mul.wide.s32 	%rd12, %r98, 4;
	add.s64 	%rd13, %rd7, %rd12;
	ld.global.f32 	%f115, [%rd13];
	st.shared.f32 	[%r56], %f115;
	bar.sync 	0;
	ld.shared.f32 	%f116, [%r8];
	ld.shared.f32 	%f117, [%r55];
	fma.rn.f32 	%f118, %f116, %f117, %f113;
	ld.shared.f32 	%f119, [%r8+4];
	ld.shared.f32 	%f120, [%r55+64];
	fma.rn.f32 	%f121, %f119, %f120, %f118;
	ld.shared.f32 	%f122, [%r8+8];
	ld.shared.f32 	%f123, [%r55+128];
	fma.rn.f32 	%f124, %f122, %f123, %f121;
	ld.shared.f32 	%f125, [%r8+12];
	ld.shared.f32 	%f126, [%r55+192];
	fma.rn.f32 	%f127, %f125, %f126, %f124;
	ld.shared.f32 	%f128, [%r8+16];
	ld.shared.f32 	%f129, [%r55+256];
	fma.rn.f32 	%f130, %f128, %f129, %f127;
	ld.shared.f32 	%f131, [%r8+20];
	ld.shared.f32 	%f132, [%r55+320];
	fma.rn.f32 	%f133, %f131, %f132, %f130;
	ld.shared.f32 	%f134, [%r8+24];
	ld.shared.f32 	%f135, [%r55+384];
	fma.rn.f32 	%f136, %f134, %f135, %f133;
	ld.shared.f32 	%f137, [%r8+28];
	ld.shared.f32 	%f138, [%r55+448];
	fma.rn.f32 	%f139, %f137, %f138, %f136;
	ld.shared.f32 	%f140, [%r8+32];
	ld.shared.f32 	%f141, [%r55+512];
	fma.rn.f32 	%f142, %f140, %f141, %f139;
	ld.shared.f32 	%f143, [%r8+36];
	ld.shared.f32 	%f144, [%r55+576];
	fma.rn.f32 	%f145, %f143, %f144, %f142;
	ld.shared.f32 	%f146, [%r8+40];
	ld.shared.f32 	%f147, [%r55+640];
	fma.rn.f32 	%f148, %f146, %f147, %f145;
	ld.shared.f32 	%f149, [%r8+44];
	ld.shared.f32 	%f150, [%r55+704];
	fma.rn.f32 	%f151, %f149, %f150, %f148;
	ld.shared.f32 	%f152, [%r8+48];
	ld.shared.f32 	%f153, [%r55+768];
	fma.rn.f32 	%f154, %f152, %f153, %f151;
	ld.shared.f32 	%f155, [%r8+52];
	ld.shared.f32 	%f156, [%r55+832];
	fma.rn.f32 	%f157, %f155, %f156, %f154;
	ld.shared.f32 	%f158, [%r8+56];
	ld.shared.f32 	%f159, [%r55+896];
	fma.rn.f32 	%f160, %f158, %f159, %f157;
	ld.shared.f32 	%f161, [%r8+60];
	ld.shared.f32 	%f162, [%r55+960];
	fma.rn.f32 	%f163, %f161, %f162, %f160;
	bar.sync 	0;
	ld.global.f32 	%f164, [%rd6+192];
	st.shared.f32 	[%r52], %f164;
	mul.wide.s32 	%rd14, %r99, 4;
	add.s64 	%rd15, %rd7, %rd14;
	ld.global.f32 	%f165, [%rd15];
	st.shared.f32 	[%r56], %f165;
	bar.sync 	0;
	ld.shared.f32 	%f166, [%r8];
	ld.shared.f32 	%f167, [%r55];
	fma.rn.f32 	%f168, %f166, %f167, %f163;
	ld.shared.f32 	%f169, [%r8+4];
	ld.shared.f32 	%f170, [%r55+64];
	fma.rn.f32 	%f171, %f169, %f170, %f168;
	ld.shared.f32 	%f172, [%r8+8];
	ld.shared.f32 	%f173, [%r55+128];
	fma.rn.f32 	%f174, %f172, %f173, %f171;
	ld.shared.f32 	%f175, [%r8+12];
	ld.shared.f32 	%f176, [%r55+192];
	fma.rn.f32 	%f177, %f175, %f176, %f174;
	ld.shared.f32 	%f178, [%r8+16];
	ld.shared.f32 	%f179, [%r55+256];
	fma.rn.f32 	%f180, %f178, %f179, %f177;
	ld.shared.f32 	%f181, [%r8+20];
	ld.shared.f32 	%f182, [%r55+320];
	fma.rn.f32 	%f183, %f181, %f182, %f180;
	ld.shared.f32 	%f184, [%r8+24];
	ld.shared.f32 	%f185, [%r55+384];
	fma.rn.f32 	%f186, %f184, %f185, %f183;
	ld.shared.f32 	%f187, [%r8+28];
	ld.shared.f32 	%f188, [%r55+448];
	fma.rn.f32 	%f189, %f187, %f188, %f186;
	ld.shared.f32 	%f190, [%r8+32];
	ld.shared.f32 	%f191, [%r55+512];
	fma.rn.f32 	%f192, %f190, %f191, %f189;
	ld.shared.f32 	%f193, [%r8+36];
	ld.shared.f32 	%f194, [%r55+576];
	fma.rn.f32 	%f195, %f193, %f194, %f192;
	ld.shared.f32 	%f196, [%r8+40];
	ld.shared.f32 	%f197, [%r55+640];
	fma.rn.f32 	%f198, %f196, %f197, %f195;
	ld.shared.f32 	%f199, [%r8+44];
	ld.shared.f32 	%f200, [%r55+704];
	fma.rn.f32 	%f201, %f199, %f200, %f198;
	ld.shared.f32 	%f202, [%r8+48];
	ld.shared.f32 	%f203, [%r55+768];
	fma.rn.f32 	%f204, %f202, %f203, %f201;
	ld.shared.f32 	%f205, [%r8+52];
	ld.shared.f32 	%f206, [%r55+832];
	fma.rn.f32 	%f207, %f205, %f206, %f204;
	ld.shared.f32 	%f208, [%r8+56];
	ld.shared.f32 	%f209, [%r55+896];
	fma.rn.f32 	%f210, %f208, %f209, %f207;
	ld.shared.f32 	%f211, [%r8+60];
	ld.shared.f32 	%f212, [%r55+960];
	fma.rn.f32 	%f367, %f211, %f212, %f210;
	bar.sync 	0;
	add.s32 	%r101, %r101, 4;
	add.s32 	%r100, %r100, 64;
	shl.b32 	%r57, %r31, 6;
	add.s32 	%r99, %r99, %r57;
	add.s32 	%r98, %r98, %r57;
	add.s32 	%r97, %r97, %r57;
	add.s32 	%r96, %r96, %r57;
	setp.ne.s32 	%p3, %r101, 0;
	@%p3 bra 	$L__BB3_3;
$L__BB3_4:
	and.b32  	%r28, %r6, 3;
	setp.eq.s32 	%p4, %r28, 0;
	@%p4 bra 	$L__BB3_9;
	setp.eq.s32 	%p5, %r28, 1;
	@%p5 bra 	$L__BB3_7;
	ld.param.u64 	%rd37, [_Z23mat_mul_tiled_optimizedPfS_S_i_param_1];
	ld.param.u64 	%rd34, [_Z23mat_mul_tiled_optimizedPfS_S_i_param_0];
	shl.b32 	%r58, %r103, 4;
	add.s32 	%r59, %r58, %r1;
	mad.lo.s32 	%r64, %r31, %r2, %r4;
	add.s32 	%r65, %r64, %r58;
	cvta.to.global.u64 	%rd16, %rd34;
	mul.wide.s32 	%rd17, %r65, 4;
	add.s64 	%rd18, %rd16, %rd17;
	ld.global.f32 	%f214, [%rd18];
	shl.b32 	%r66, %r4, 2;
	add.s32 	%r67, %r8, %r66;
	st.shared.f32 	[%r67], %f214;
	mad.lo.s32 	%r68, %r59, %r31, %r5;
	cvta.to.global.u64 	%rd19, %rd37;
	mul.wide.s32 	%rd20, %r68, 4;
	add.s64 	%rd21, %rd19, %rd20;
	ld.global.f32 	%f215, [%rd21];
	mov.u32 	%r70, _ZZ23mat_mul_tiled_optimizedPfS_S_iE3s_B;
	add.s32 	%r71, %r70, %r66;
	add.s32 	%r72, %r71, %r39;
	st.shared.f32 	[%r72], %f215;
	bar.sync 	0;
	ld.shared.f32 	%f216, [%r8];
	ld.shared.f32 	%f217, [%r71];
	fma.rn.f32 	%f218, %f216, %f217, %f367;
	ld.shared.f32 	%f219, [%r8+4];
	ld.shared.f32 	%f220, [%r71+64];
	fma.rn.f32 	%f221, %f219, %f220, %f218;
	ld.shared.f32 	%f222, [%r8+8];
	ld.shared.f32 	%f223, [%r71+128];
	fma.rn.f32 	%f224, %f222, %f223, %f221;
	ld.shared.f32 	%f225, [%r8+12];
	ld.shared.f32 	%f226, [%r71+192];
	fma.rn.f32 	%f227, %f225, %f226, %f224;
	ld.shared.f32 	%f228, [%r8+16];
	ld.shared.f32 	%f229, [%r71+256];
	fma.rn.f32 	%f230, %f228, %f229, %f227;
	ld.shared.f32 	%f231, [%r8+20];
	ld.shared.f32 	%f232, [%r71+320];
	fma.rn.f32 	%f233, %f231, %f232, %f230;
	ld.shared.f32 	%f234, [%r8+24];
	ld.shared.f32 	%f235, [%r71+384];
	fma.rn.f32 	%f236, %f234, %f235, %f233;
	ld.shared.f32 	%f237, [%r8+28];
	ld.shared.f32 	%f238, [%r71+448];
	fma.rn.f32 	%f239, %f237, %f238, %f236;
	ld.shared.f32 	%f240, [%r8+32];
	ld.shared.f32 	%f241, [%r71+512];
	fma.rn.f32 	%f242, %f240, %f241, %f239;
	ld.shared.f32 	%f243, [%r8+36];
	ld.shared.f32 	%f244, [%r71+576];
	fma.rn.f32 	%f245, %f243, %f244, %f242;
	ld.shared.f32 	%f246, [%r8+40];
	ld.shared.f32 	%f247, [%r71+640];
	fma.rn.f32 	%f248, %f246, %f247, %f245;
	ld.shared.f32 	%f249, [%r8+44];
	ld.shared.f32 	%f250, [%r71+704];
	fma.rn.f32 	%f251, %f249, %f250, %f248;
	ld.shared.f32 	%f252, [%r8+48];
	ld.shared.f32 	%f253, [%r71+768];
	fma.rn.f32 	%f254, %f252, %f253, %f251;
	ld.shared.f32 	%f255, [%r8+52];
	ld.shared.f32 	%f256, [%r71+832];
	fma.rn.f32 	%f257, %f255, %f256, %f254;
	ld.shared.f32 	%f258, [%r8+56];
	ld.shared.f32 	%f259, [%r71+896];
	fma.rn.f32 	%f260, %f258, %f259, %f257;
	ld.shared.f32 	%f261, [%r8+60];
	ld.shared.f32 	%f262, [%r71+960];
	fma.rn.f32 	%f263, %f261, %f262, %f260;
	bar.sync 	0;
	add.s32 	%r73, %r59, 16;
	ld.global.f32 	%f264, [%rd18+64];
	st.shared.f32 	[%r67], %f264;
	mad.lo.s32 	%r74, %r73, %r31, %r5;
	mul.wide.s32 	%rd22, %r74, 4;
	add.s64 	%rd23, %rd19, %rd22;
	ld.global.f32 	%f265, [%rd23];
	st.shared.f32 	[%r72], %f265;
	bar.sync 	0;
	ld.shared.f32 	%f266, [%r8];
	ld.shared.f32 	%f267, [%r71];
	fma.rn.f32 	%f268, %f266, %f267, %f263;
	ld.shared.f32 	%f269, [%r8+4];
	ld.shared.f32 	%f270, [%r71+64];
	fma.rn.f32 	%f271, %f269, %f270, %f268;
	ld.shared.f32 	%f272, [%r8+8];
	ld.shared.f32 	%f273, [%r71+128];
	fma.rn.f32 	%f274, %f272, %f273, %f271;
	ld.shared.f32 	%f275, [%r8+12];
	ld.shared.f32 	%f276, [%r71+192];
	fma.rn.f32 	%f277, %f275, %f276, %f274;
	ld.shared.f32 	%f278, [%r8+16];
	ld.shared.f32 	%f279, [%r71+256];
	fma.rn.f32 	%f280, %f278, %f279, %f277;
	ld.shared.f32 	%f281, [%r8+20];
	ld.shared.f32 	%f282, [%r71+320];
	fma.rn.f32 	%f283, %f281, %f282, %f280;
	ld.shared.f32 	%f284, [%r8+24];
	ld.shared.f32 	%f285, [%r71+384];
	fma.rn.f32 	%f286, %f284, %f285, %f283;
	ld.shared.f32 	%f287, [%r8+28];
	ld.shared.f32 	%f288, [%r71+448];
	fma.rn.f32 	%f289, %f287, %f288, %f286;
	ld.shared.f32 	%f290, [%r8+32];
	ld.shared.f32 	%f291, [%r71+512];
	fma.rn.f32 	%f292, %f290, %f291, %f289;
	ld.shared.f32 	%f293, [%r8+36];
	ld.shared.f32 	%f294, [%r71+576];
	fma.rn.f32 	%f295, %f293, %f294, %f292;
	ld.shared.f32 	%f296, [%r8+40];
	ld.shared.f32 	%f297, [%r71+640];
	fma.rn.f32 	%f298, %f296, %f297, %f295;
	ld.shared.f32 	%f299, [%r8+44];
	ld.shared.f32 	%f300, [%r71+704];
	fma.rn.f32 	%f301, %f299, %f300, %f298;
	ld.shared.f32 	%f302, [%r8+48];
	ld.shared.f32 	%f303, [%r71+768];
	fma.rn.f32 	%f304, %f302, %f303, %f301;
	ld.shared.f32 	%f305, [%r8+52];
	ld.shared.f32 	%f306, [%r71+832];
	fma.rn.f32 	%f307, %f305, %f306, %f304;
	ld.shared.f32 	%f308, [%r8+56];
	ld.shared.f32 	%f309, [%r71+896];
	fma.rn.f32 	%f310, %f308, %f309, %f307;
	ld.shared.f32 	%f311, [%r8+60];
	ld.shared.f32 	%f312, [%r71+960];
	fma.rn.f32 	%f367, %f311, %f312, %f310;
	bar.sync 	0;
	add.s32 	%r103, %r103, 2;
$L__BB3_7:
	and.b32  	%r75, %r6, 1;
	setp.eq.b32 	%p6, %r75, 1;
	not.pred 	%p7, %p6;
	@%p7 bra 	$L__BB3_9;
	ld.param.u64 	%rd38, [_Z23mat_mul_tiled_optimizedPfS_S_i_param_1];
	ld.param.u64 	%rd35, [_Z23mat_mul_tiled_optimizedPfS_S_i_param_0];
	shl.b32 	%r76, %r103, 4;
	add.s32 	%r77, %r76, %r1;
	mad.lo.s32 	%r82, %r31, %r2, %r4;
	add.s32 	%r83, %r82, %r76;
	cvta.to.global.u64 	%rd24, %rd35;
	mul.wide.s32 	%rd25, %r83, 4;
	add.s64 	%rd26, %rd24, %rd25;
	ld.global.f32 	%f313, [%rd26];
	shl.b32 	%r84, %r4, 2;
	add.s32 	%r85, %r8, %r84;
	st.shared.f32 	[%r85], %f313;
	mad.lo.s32 	%r86, %r77, %r31, %r5;
	cvta.to.global.u64 	%rd27, %rd38;
	mul.wide.s32 	%rd28, %r86, 4;
	add.s64 	%rd29, %rd27, %rd28;
	ld.global.f32 	%f314, [%rd29];
	mov.u32 	%r88, _ZZ23mat_mul_tiled_optimizedPfS_S_iE3s_B;
	add.s32 	%r89, %r88, %r84;
	add.s32 	%r90, %r89, %r39;
	st.shared.f32 	[%r90], %f314;
	bar.sync 	0;
	ld.shared.f32 	%f315, [%r8];
	ld.shared.f32 	%f316, [%r89];
	fma.rn.f32 	%f317, %f315, %f316, %f367;
	ld.shared.f32 	%f318, [%r8+4];
	ld.shared.f32 	%f319, [%r89+64];
	fma.rn.f32 	%f320, %f318, %f319, %f317;
	ld.shared.f32 	%f321, [%r8+8];
	ld.shared.f32 	%f322, [%r89+128];
	fma.rn.f32 	%f323, %f321, %f322, %f320;
	ld.shared.f32 	%f324, [%r8+12];
	ld.shared.f32 	%f325, [%r89+192];
	fma.rn.f32 	%f326, %f324, %f325, %f323;
	ld.shared.f32 	%f327, [%r8+16];
	ld.shared.f32 	%f328, [%r89+256];
	fma.rn.f32 	%f329, %f327, %f328, %f326;
	ld.shared.f32 	%f330, [%r8+20];
	ld.shared.f32 	%f331, [%r89+320];
	fma.rn.f32 	%f332, %f330, %f331, %f329;
	ld.shared.f32 	%f333, [%r8+24];
	ld.shared.f32 	%f334, [%r89+384];
	fma.rn.f32 	%f335, %f333, %f334, %f332;
	ld.shared.f32 	%f336, [%r8+28];
	ld.shared.f32 	%f337, [%r89+448];
	fma.rn.f32 	%f338, %f336, %f337, %f335;
	ld.shared.f32 	%f339, [%r8+32];
	ld.shared.f32 	%f340, [%r89+512];
	fma.rn.f32 	%f341, %f339, %f340, %f338;
	ld.shared.f32 	%f342, [%r8+36];
	ld.shared.f32 	%f343, [%r89+576];
	fma.rn.f32 	%f344, %f342, %f343, %f341;
	ld.shared.f32 	%f345, [%r8+40];
	ld.shared.f32 	%f346, [%r89+640];
	fma.rn.f32 	%f347, %f345, %f346, %f344;
	ld.shared.f32 	%f348, [%r8+44];
	ld.shared.f32 	%f349, [%r89+704];
	fma.rn.f32 	%f350, %f348, %f349, %f347;
	ld.shared.f32 	%f351, [%r8+48];
	ld.shared.f32 	%f352, [%r89+768];
	fma.rn.f32 	%f353, %f351, %f352, %f350;
	ld.shared.f32 	%f354, [%r8+52];
	ld.shared.f32 	%f355, [%r89+832];
	fma.rn.f32 	%f356, %f354, %f355, %f353;
	ld.shared.f32 	%f357, [%r8+56];
	ld.shared.f32 	%f358, [%r89+896];
	fma.rn.f32 	%f359, %f357, %f358, %f356;
	ld.shared.f32 	%f360, [%r8+60];
	ld.shared.f32 	%f361, [%r89+960];
	fma.rn.f32 	%f367, %f360, %f361, %f359;
	bar.sync 	0;
$L__BB3_9:
	ld.param.u64 	%rd39, [_Z23mat_mul_tiled_optimizedPfS_S_i_param_2];
	cvta.to.global.u64 	%rd30, %rd39;
	mad.lo.s32 	%r95, %r31, %r2, %r5;
	mul.wide.s32 	%rd31, %r95, 4;
	add.s64 	%rd32, %rd30, %rd31;
	st.global.f32 	[%rd32], %f367;
	ret;

}


// ===== COMPILED SASS (sm_100) =====

	.target	sm_100

	.elftype	@"ET_EXEC"


//--------------------- .note.nv.tkinfo           --------------------------
	.section	.note.nv.tkinfo,"",@"SHT_NOTE"
	.sectionflags	@"SHF_NOTE_NV_TKINFO"
	.tkinfo
        /*0018*/ 	.word	0x00000002
        /*0030*/ 	.string	""
        /*0030*/ 	.string	"ptxas"
        /*0030*/ 	.string	"Cuda compilation tools, release 13.0, V13.0.88"
        /*0030*/ 	.string	"Build cuda_13.0.r13.0/compiler.36424714_0"
        /*0030*/ 	.string	"-arch sm_100 -m 64 "



//--------------------- .note.nv.cuinfo           --------------------------
	.section	.note.nv.cuinfo,"",@"SHT_NOTE"
	.sectionflags	@"SHF_NOTE_NV_CUINFO"
        /*0018*/ 	.short	0x0002
        /*001a*/ 	.short	0x0064
        /*001c*/ 	.short	0x0082
	.zero		2


//--------------------- .nv.info                  --------------------------
	.section	.nv.info,"",@"SHT_CUDA_INFO"
	.align	4


	//----- nvinfo : EIATTR_REGCOUNT
	.align		4
        /*0000*/ 	.byte	0x04, 0x2f
        /*0002*/ 	.short	(.L_1 - .L_0)
	.align		4
.L_0:
        /*0004*/ 	.word	index@(_Z22mat_mul_without_tilingPfS_S_i)
        /*0008*/ 	.word	0x0000001e


	//----- nvinfo : EIATTR_FRAME_SIZE
	.align		4
.L_1:
        /*000c*/ 	.byte	0x04, 0x11
        /*000e*/ 	.short	(.L_3 - .L_2)
	.align		4
.L_2:
        /*0010*/ 	.word	index@(_Z22mat_mul_without_tilingPfS_S_i)
        /*0014*/ 	.word	0x00000000


	//----- nvinfo : EIATTR_REGCOUNT
	.align		4
.L_3:
        /*0018*/ 	.byte	0x04, 0x2f
        /*001a*/ 	.short	(.L_5 - .L_4)
	.align		4
.L_4:
        /*001c*/ 	.word	index@(_Z20mat_mul_tiled_squarePfS_S_i)
        /*0020*/ 	.word	0x00000020


	//----- nvinfo : EIATTR_FRAME_SIZE
	.align		4
.L_5:
        /*0024*/ 	.byte	0x04, 0x11
        /*0026*/ 	.short	(.L_7 - .L_6)
	.align		4
.L_6:
        /*0028*/ 	.word	index@(_Z20mat_mul_tiled_squarePfS_S_i)
        /*002c*/ 	.word	0x00000000


	//----- nvinfo : EIATTR_REGCOUNT
	.align		4
.L_7:
        /*0030*/ 	.byte	0x04, 0x2f
        /*0032*/ 	.short	(.L_9 - .L_8)
	.align		4
.L_8:
        /*0034*/ 	.word	index@(_Z21mat_mul_tiled_generalPfS_S_iii)
        /*0038*/ 	.word	0x00000020


	//----- nvinfo : EIATTR_FRAME_SIZE
	.align		4
.L_9:
        /*003c*/ 	.byte	0x04, 0x11
        /*003e*/ 	.short	(.L_11 - .L_10)
	.align		4
.L_10:
        /*0040*/ 	.word	index@(_Z21mat_mul_tiled_generalPfS_S_iii)
        /*0044*/ 	.word	0x00000000


	//----- nvinfo : EIATTR_REGCOUNT
	.align		4
.L_11:
        /*0048*/ 	.byte	0x04, 0x2f
        /*004a*/ 	.short	(.L_13 - .L_12)
	.align		4
.L_12:
        /*004c*/ 	.word	index@(_Z23mat_mul_tiled_optimizedPfS_S_i)
        /*0050*/ 	.word	0x00000028


	//----- nvinfo : EIATTR_FRAME_SIZE
	.align		4
.L_13:
        /*0054*/ 	.byte	0x04, 0x11
        /*0056*/ 	.short	(.L_15 - .L_14)
	.align		4
.L_14:
        /*0058*/ 	.word	index@(_Z23mat_mul_tiled_optimizedPfS_S_i)
        /*005c*/ 	.word	0x00000000


	//----- nvinfo : EIATTR_MIN_STACK_SIZE
	.align		4
.L_15:
        /*0060*/ 	.byte	0x04, 0x12
        /*0062*/ 	.short	(.L_17 - .L_16)
	.align		4
.L_16:
        /*0064*/ 	.word	index@(_Z23mat_mul_tiled_optimizedPfS_S_i)
        /*0068*/ 	.word	0x00000000


	//----- nvinfo : EIATTR_MIN_STACK_SIZE
	.align		4
.L_17:
        /*006c*/ 	.byte	0x04, 0x12
        /*006e*/ 	.short	(.L_19 - .L_18)
	.align		4
.L_18:
        /*0070*/ 	.word	index@(_Z21mat_mul_tiled_generalPfS_S_iii)
        /*0074*/ 	.word	0x00000000


	//----- nvinfo : EIATTR_MIN_STACK_SIZE
	.align		4
.L_19:
        /*0078*/ 	.byte	0x04, 0x12
        /*007a*/ 	.short	(.L_21 - .L_20)
	.align		4
.L_20:
        /*007c*/ 	.word	index@(_Z20mat_mul_tiled_squarePfS_S_i)
        /*0080*/ 	.word	0x00000000


	//----- nvinfo : EIATTR_MIN_STACK_SIZE
	.align		4
.L_21:
        /*0084*/ 	.byte	0x04, 0x12
        /*0086*/ 	.short	(.L_23 - .L_22)
	.align		4
.L_22:
        /*0088*/ 	.word	index@(_Z22mat_mul_without_tilingPfS_S_i)
        /*008c*/ 	.word	0x00000000
.L_23:


//--------------------- .nv.compat                --------------------------
	.section	.nv.compat,"",@"SHT_CUDA_COMPAT_INFO"
	.align	4
        /*0000*/ 	.byte	0x02, 0x09, 0x00, 0x00, 0x02, 0x02, 0x01, 0x00, 0x02, 0x05, 0x05, 0x00, 0x03, 0x07, 0x01, 0x01
        /*0010*/ 	.byte	0x02, 0x03, 0x00, 0x00, 0x02, 0x06, 0x01, 0x00, 0x04, 0x0b, 0x08, 0x00, 0x09, 0x00, 0x00, 0x00
        /*0020*/ 	.byte	0x00, 0x00, 0x00, 0x00


//--------------------- .nv.info._Z23mat_mul_tiled_optimizedPfS_S_i --------------------------
	.section	.nv.info._Z23mat_mul_tiled_optimizedPfS_S_i,"",@"SHT_CUDA_INFO"
	.sectionflags	@""
	.align	4


	//----- nvinfo : EIATTR_CUDA_API_VERSION
	.align		4
        /*0000*/ 	.byte	0x04, 0x37
        /*0002*/ 	.short	(.L_25 - .L_24)
.L_24:
        /*0004*/ 	.word	0x00000082


	//----- nvinfo : EIATTR_KPARAM_INFO
	.align		4
.L_25:
        /*0008*/ 	.byte	0x04, 0x17
        /*000a*/ 	.short	(.L_27 - .L_26)
.L_26:
        /*000c*/ 	.word	0x00000000
        /*0010*/ 	.short	0x0003
        /*0012*/ 	.short	0x0018
        /*0014*/ 	.byte	0x00, 0xf0, 0x11, 0x00


	//----- nvinfo : EIATTR_KPARAM_INFO
	.align		4
.L_27:
        /*0018*/ 	.byte	0x04, 0x17
        /*001a*/ 	.short	(.L_29 - .L_28)
.L_28:
        /*001c*/ 	.word	0x00000000
        /*0020*/ 	.short	0x0002
        /*0022*/ 	.short	0x0010
        /*0024*/ 	.byte	0x00, 0xf5, 0x21, 0x00


	//----- nvinfo : EIATTR_KPARAM_INFO
	.align		4
.L_29:
        /*0028*/ 	.byte	0x04, 0x17
        /*002a*/ 	.short	(.L_31 - .L_30)
.L_30:
        /*002c*/ 	.word	0x00000000
        /*0030*/ 	.short	0x0001
        /*0032*/ 	.short	0x0008
        /*0034*/ 	.byte	0x00, 0xf5, 0x21, 0x00


	//----- nvinfo : EIATTR_KPARAM_INFO
	.align		4
.L_31:
        /*0038*/ 	.byte	0x04, 0x17
        /*003a*/ 	.short	(.L_33 - .L_32)
.L_32:
        /*003c*/ 	.word	0x00000000
        /*0040*/ 	.short	0x0000
        /*0042*/ 	.short	0x0000
        /*0044*/ 	.byte	0x00, 0xf5, 0x21, 0x00


	//----- nvinfo : EIATTR_SPARSE_MMA_MASK
	.align		4
.L_33:
        /*0048*/ 	.byte	0x03, 0x50
        /*004a*/ 	.short	0x0000


	//----- nvinfo : EIATTR_MAXREG_COUNT
	.align		4
        /*004c*/ 	.byte	0x03, 0x1b
        /*004e*/ 	.short	0x00ff


	//----- nvinfo : EIATTR_NUM_BARRIERS
	.align		4
        /*0050*/ 	.byte	0x02, 0x4c
        /*0052*/ 	.byte	0x01
	.zero		1


	//----- nvinfo : EIATTR_MERCURY_ISA_VERSION
	.align		4
        /*0054*/ 	.byte	0x03, 0x5f
        /*0056*/ 	.short	0x0101


	//----- nvinfo : EIATTR_VRC_CTA_INIT_COUNT
	.align		4
        /*0058*/ 	.byte	0x02, 0x4a
	.zero		1
	.zero		1


	//----- nvinfo : EIATTR_EXIT_INSTR_OFFSETS
	.align		4
        /*005c*/ 	.byte	0x04, 0x1c
        /*005e*/ 	.short	(.L_35 - .L_34)


	//   ....[0]....
.L_34:
        /*0060*/ 	.word	0x00001890


	//----- nvinfo : EIATTR_CBANK_PARAM_SIZE
	.align		4
.L_35:
        /*0064*/ 	.byte	0x03, 0x19
        /*0066*/ 	.short	0x001c


	//----- nvinfo : EIATTR_PARAM_CBANK
	.align		4
        /*0068*/ 	.byte	0x04, 0x0a
        /*006a*/ 	.short	(.L_37 - .L_36)
	.align		4
.L_36:
        /*006c*/ 	.word	index@(.nv.constant0._Z23mat_mul_tiled_optimizedPfS_S_i)
        /*0070*/ 	.short	0x0380
        /*0072*/ 	.short	0x001c


	//----- nvinfo : EIATTR_SW_WAR
	.align		4
.L_37:
        /*0074*/ 	.byte	0x04, 0x36
        /*0076*/ 	.short	(.L_39 - .L_38)
.L_38:
        /*0078*/ 	.word	0x00000008
.L_39:


//--------------------- .nv.info._Z21mat_mul_tiled_generalPfS_S_iii --------------------------
	.section	.nv.info._Z21mat_mul_tiled_generalPfS_S_iii,"",@"SHT_CUDA_INFO"
	.sectionflags	@""
	.align	4


	//----- nvinfo : EIATTR_CUDA_API_VERSION
	.align		4
        /*0000*/ 	.byte	0x04, 0x37
        /*0002*/ 	.short	(.L_41 - .L_40)
.L_40:
        /*0004*/ 	.word	0x00000082


	//----- nvinfo : EIATTR_KPARAM_INFO
	.align		4
.L_41:
        /*0008*/ 	.byte	0x04, 0x17
        /*000a*/ 	.short	(.L_43 - .L_42)
.L_42:
        /*000c*/ 	.word	0x00000000
        /*0010*/ 	.short	0x0005
        /*0012*/ 	.short	0x0020
        /*0014*/ 	.byte	0x00, 0xf0, 0x11, 0x00


	//----- nvinfo : EIATTR_KPARAM_INFO
	.align		4
.L_43:
        /*0018*/ 	.byte	0x04, 0x17
        /*001a*/ 	.short	(.L_45 - .L_44)
.L_44:
        /*001c*/ 	.word	0x00000000
        /*0020*/ 	.short	0x0004
        /*0022*/ 	.short	0x001c
        /*0024*/ 	.byte	0x00, 0xf0, 0x11, 0x00


	//----- nvinfo : EIATTR_KPARAM_INFO
	.align		4
.L_45:
        /*0028*/ 	.byte	0x04, 0x17
        /*002a*/ 	.short	(.L_47 - .L_46)
.L_46:
        /*002c*/ 	.word	0x00000000
        /*0030*/ 	.short	0x0003
        /*0032*/ 	.short	0x0018
        /*0034*/ 	.byte	0x00, 0xf0, 0x11, 0x00


	//----- nvinfo : EIATTR_KPARAM_INFO
	.align		4
.L_47:
        /*0038*/ 	.byte	0x04, 0x17
        /*003a*/ 	.short	(.L_49 - .L_48)
.L_48:
        /*003c*/ 	.word	0x00000000
        /*0040*/ 	.short	0x0002
        /*0042*/ 	.short	0x0010
        /*0044*/ 	.byte	0x00, 0xf5, 0x21, 0x00


	//----- nvinfo : EIATTR_KPARAM_INFO
	.align		4
.L_49:
        /*0048*/ 	.byte	0x04, 0x17
        /*004a*/ 	.short	(.L_51 - .L_50)
.L_50:
        /*004c*/ 	.word	0x00000000
        /*0050*/ 	.short	0x0001
        /*0052*/ 	.short	0x0008
        /*0054*/ 	.byte	0x00, 0xf5, 0x21, 0x00


	//----- nvinfo : EIATTR_KPARAM_INFO
	.align		4
.L_51:
        /*0058*/ 	.byte	0x04, 0x17
        /*005a*/ 	.short	(.L_53 - .L_52)
.L_52:
        /*005c*/ 	.word	0x00000000
        /*0060*/ 	.short	0x0000
        /*0062*/ 	.short	0x0000
        /*0064*/ 	.byte	0x00, 0xf5, 0x21, 0x00


	//----- nvinfo : EIATTR_SPARSE_MMA_MASK
	.align		4
.L_53:
        /*0068*/ 	.byte	0x03, 0x50
        /*006a*/ 	.short	0x0000


	//----- nvinfo : EIATTR_MAXREG_COUNT
	.align		4
        /*006c*/ 	.byte	0x03, 0x1b
        /*006e*/ 	.short	0x00ff


	//----- nvinfo : EIATTR_NUM_BARRIERS
	.align		4
        /*0070*/ 	.byte	0x02, 0x4c
        /*0072*/ 	.byte	0x01
	.zero		1


	//----- nvinfo : EIATTR_MERCURY_ISA_VERSION
	.align		4
        /*0074*/ 	.byte	0x03, 0x5f
        /*0076*/ 	.short	0x0101


	//----- nvinfo : EIATTR_VRC_CTA_INIT_COUNT
	.align		4
        /*0078*/ 	.byte	0x02, 0x4a
	.zero		1
	.zero		1


	//----- nvinfo : EIATTR_EXIT_INSTR_OFFSETS
	.align		4
        /*007c*/ 	.byte	0x04, 0x1c
        /*007e*/ 	.short	(.L_55 - .L_54)


	//   ....[0]....
.L_54:
        /*0080*/ 	.word	0x000005e0


	//   ....[1]....
        /*0084*/ 	.word	0x00000630


	//----- nvinfo : EIATTR_CBANK_PARAM_SIZE
	.align		4
.L_55:
        /*0088*/ 	.byte	0x03, 0x19
        /*008a*/ 	.short	0x0024


	//----- nvinfo : EIATTR_PARAM_CBANK
	.align		4
        /*008c*/ 	.byte	0x04, 0x0a
        /*008e*/ 	.short	(.L_57 - .L_56)
	.align		4
.L_56:
        /*0090*/ 	.word	index@(.nv.constant0._Z21mat_mul_tiled_generalPfS_S_iii)
        /*0094*/ 	.short	0x0380
        /*0096*/ 	.short	0x0024


	//----- nvinfo : EIATTR_SW_WAR
	.align		4
.L_57:
        /*0098*/ 	.byte	0x04, 0x36
        /*009a*/ 	.short	(.L_59 - .L_58)
.L_58:
        /*009c*/ 	.word	0x00000008
.L_59:


//--------------------- .nv.info._Z20mat_mul_tiled_squarePfS_S_i --------------------------
	.section	.nv.info._Z20mat_mul_tiled_squarePfS_S_i,"",@"SHT_CUDA_INFO"
	.sectionflags	@""
	.align	4


	//----- nvinfo : EIATTR_CUDA_API_VERSION
	.align		4
        /*0000*/ 	.byte	0x04, 0x37
        /*0002*/ 	.short	(.L_61 - .L_60)
.L_60:
        /*0004*/ 	.word	0x00000082


	//----- nvinfo : EIATTR_KPARAM_INFO
	.align		4
.L_61:
        /*0008*/ 	.byte	0x04, 0x17
        /*000a*/ 	.short	(.L_63 - .L_62)
.L_62:
        /*000c*/ 	.word	0x00000000
        /*0010*/ 	.short	0x0003
        /*0012*/ 	.short	0x0018
        /*0014*/ 	.byte	0x00, 0xf0, 0x11, 0x00


	//----- nvinfo : EIATTR_KPARAM_INFO
	.align		4
.L_63:
        /*0018*/ 	.byte	0x04, 0x17
        /*001a*/ 	.short	(.L_65 - .L_64)
.L_64:
        /*001c*/ 	.word	0x00000000
        /*0020*/ 	.short	0x0002
        /*0022*/ 	.short	0x0010
        /*0024*/ 	.byte	0x00, 0xf5, 0x21, 0x00


	//----- nvinfo : EIATTR_KPARAM_INFO
	.align		4
.L_65:
        /*0028*/ 	.byte	0x04, 0x17
        /*002a*/ 	.short	(.L_67 - .L_66)
.L_66:
        /*002c*/ 	.word	0x00000000
        /*0030*/ 	.short	0x0001
        /*0032*/ 	.short	0x0008
        /*0034*/ 	.byte	0x00, 0xf5, 0x21, 0x00


	//----- nvinfo : EIATTR_KPARAM_INFO
	.align		4
.L_67:
        /*0038*/ 	.byte	0x04, 0x17
        /*003a*/ 	.short	(.L_69 - .L_68)
.L_68:
        /*003c*/ 	.word	0x00000000
        /*0040*/ 	.short	0x0000
        /*0042*/ 	.short	0x0000
        /*0044*/ 	.byte	0x00, 0xf5, 0x21, 0x00


	//----- nvinfo : EIATTR_SPARSE_MMA_MASK
	.align		4
.L_69:
        /*0048*/ 	.byte	0x03, 0x50
        /*004a*/ 	.short	0x0000


	//----- nvinfo : EIATTR_MAXREG_COUNT
	.align		4
        /*004c*/ 	.byte	0x03, 0x1b
        /*004e*/ 	.short	0x00ff


	//----- nvinfo : EIATTR_NUM_BARRIERS
	.align		4
        /*0050*/ 	.byte	0x02, 0x4c
        /*0052*/ 	.byte	0x01
	.zero		1


	//----- nvinfo : EIATTR_MERCURY_ISA_VERSION
	.align		4
        /*0054*/ 	.byte	0x03, 0x5f
        /*0056*/ 	.short	0x0101


	//----- nvinfo : EIATTR_VRC_CTA_INIT_COUNT
	.align		4
        /*0058*/ 	.byte	0x02, 0x4a
	.zero		1
	.zero		1


	//----- nvinfo : EIATTR_EXIT_INSTR_OFFSETS
	.align		4
        /*005c*/ 	.byte	0x04, 0x1c
        /*005e*/ 	.short	(.L_71 - .L_70)


	//   ....[0]....
.L_70:
        /*0060*/ 	.word	0x000005c0


	//   ....[1]....
        /*0064*/ 	.word	0x00000610


	//----- nvinfo : EIATTR_CBANK_PARAM_SIZE
	.align		4
.L_71:
        /*0068*/ 	.byte	0x03, 0x19
        /*006a*/ 	.short	0x001c


	//----- nvinfo : EIATTR_PARAM_CBANK
	.align		4
        /*006c*/ 	.byte	0x04, 0x0a
        /*006e*/ 	.short	(.L_73 - .L_72)
	.align		4
.L_72:
        /*0070*/ 	.word	index@(.nv.constant0._Z20mat_mul_tiled_squarePfS_S_i)
        /*0074*/ 	.short	0x0380
        /*0076*/ 	.short	0x001c


	//----- nvinfo : EIATTR_SW_WAR
	.align		4
.L_73:
        /*0078*/ 	.byte	0x04, 0x36
        /*007a*/ 	.short	(.L_75 - .L_74)
.L_74:
        /*007c*/ 	.word	0x00000008
.L_75:


//--------------------- .nv.info._Z22mat_mul_without_tilingPfS_S_i --------------------------
	.section	.nv.info._Z22mat_mul_without_tilingPfS_S_i,"",@"SHT_CUDA_INFO"
	.sectionflags	@""
	.align	4


	//----- nvinfo : EIATTR_CUDA_API_VERSION
	.align		4
        /*0000*/ 	.byte	0x04, 0x37
        /*0002*/ 	.short	(.L_77 - .L_76)
.L_76:
        /*0004*/ 	.word	0x00000082


	//----- nvinfo : EIATTR_KPARAM_INFO
	.align		4
.L_77:
        /*0008*/ 	.byte	0x04, 0x17
        /*000a*/ 	.short	(.L_79 - .L_78)
.L_78:
        /*000c*/ 	.word	0x00000000
        /*0010*/ 	.short	0x0003
        /*0012*/ 	.short	0x0018
        /*0014*/ 	.byte	0x00, 0xf0, 0x11, 0x00


	//----- nvinfo : EIATTR_KPARAM_INFO
	.align		4
.L_79:
        /*0018*/ 	.byte	0x04, 0x17
        /*001a*/ 	.short	(.L_81 - .L_80)
.L_80:
        /*001c*/ 	.word	0x00000000
        /*0020*/ 	.short	0x0002
        /*0022*/ 	.short	0x0010
        /*0024*/ 	.byte	0x00, 0xf5, 0x21, 0x00


	//----- nvinfo : EIATTR_KPARAM_INFO
	.align		4
.L_81:
        /*0028*/ 	.byte	0x04, 0x17
        /*002a*/ 	.short	(.L_83 - .L_82)
.L_82:
        /*002c*/ 	.word	0x00000000
        /*0030*/ 	.short	0x0001
        /*0032*/ 	.short	0x0008
        /*0034*/ 	.byte	0x00, 0xf5, 0x21, 0x00


	//----- nvinfo : EIATTR_KPARAM_INFO
	.align		4
.L_83:
        /*0038*/ 	.byte	0x04, 0x17
        /*003a*/ 	.short	(.L_85 - .L_84)
.L_84:
        /*003c*/ 	.word	0x00000000
        /*0040*/ 	.short	0x0000
        /*0042*/ 	.short	0x0000
        /*0044*/ 	.byte	0x00, 0xf5, 0x21, 0x00


	//----- nvinfo : EIATTR_SPARSE_MMA_MASK
	.align		4
.L_85:
        /*0048*/ 	.byte	0x03, 0x50
        /*004a*/ 	.short	0x0000


	//----- nvinfo : EIATTR_MAXREG_COUNT
	.align		4
        /*004c*/ 	.byte	0x03, 0x1b
        /*004e*/ 	.short	0x00ff


	//----- nvinfo : EIATTR_MERCURY_ISA_VERSION
	.align		4
        /*0050*/ 	.byte	0x03, 0x5f
        /*0052*/ 	.short	0x0101


	//----- nvinfo : EIATTR_VRC_CTA_INIT_COUNT
	.align		4
        /*0054*/ 	.byte	0x02, 0x4a
	.zero		1
	.zero		1


	//----- nvinfo : EIATTR_EXIT_INSTR_OFFSETS
	.align		4
        /*0058*/ 	.byte	0x04, 0x1c
        /*005a*/ 	.short	(.L_87 - .L_86)


	//   ....[0]....
.L_86:
        /*005c*/ 	.word	0x000000c0


	//   ....[1]....
        /*0060*/ 	.word	0x00000a90


	//----- nvinfo : EIATTR_CBANK_PARAM_SIZE
	.align		4
.L_87:
        /*0064*/ 	.byte	0x03, 0x19
        /*0066*/ 	.short	0x001c


	//----- nvinfo : EIATTR_PARAM_CBANK
	.align		4
        /*0068*/ 	.byte	0x04, 0x0a
        /*006a*/ 	.short	(.L_89 - .L_88)
	.align		4
.L_88:
        /*006c*/ 	.word	index@(.nv.constant0._Z22mat_mul_without_tilingPfS_S_i)
        /*0070*/ 	.short	0x0380
        /*0072*/ 	.short	0x001c


	//----- nvinfo : EIATTR_SW_WAR
	.align		4
.L_89:
        /*0074*/ 	.byte	0x04, 0x36
        /*0076*/ 	.short	(.L_91 - .L_90)
.L_90:
        /*0078*/ 	.word	0x00000008
.L_91:


//--------------------- .nv.callgraph             --------------------------
	.section	.nv.callgraph,"",@"SHT_CUDA_CALLGRAPH"
	.align	4
	.sectionentsize	8
	.align		4
        /*0000*/ 	.word	0x00000000
	.align		4
        /*0004*/ 	.word	0xffffffff
	.align		4
        /*0008*/ 	.word	0x00000000
	.align		4
        /*000c*/ 	.word	0xfffffffe
	.align		4
        /*0010*/ 	.word	0x00000000
	.align		4
        /*0014*/ 	.word	0xfffffffd
	.align		4
        /*0018*/ 	.word	0x00000000
	.align		4
        /*001c*/ 	.word	0xfffffffc


//--------------------- .text._Z23mat_mul_tiled_optimizedPfS_S_i --------------------------
	.section	.text._Z23mat_mul_tiled_optimizedPfS_S_i,"ax",@progbits
	.align	128
        .global         _Z23mat_mul_tiled_optimizedPfS_S_i
        .type           _Z23mat_mul_tiled_optimizedPfS_S_i,@function
        .size           _Z23mat_mul_tiled_optimizedPfS_S_i,(.L_x_16 - _Z23mat_mul_tiled_optimizedPfS_S_i)
        .other          _Z23mat_mul_tiled_optimizedPfS_S_i,@"STO_CUDA_ENTRY STV_DEFAULT"
_Z23mat_mul_tiled_optimizedPfS_S_i:
.text._Z23mat_mul_tiled_optimizedPfS_S_i:
[----:B------:R-:W-:Y:S08]  /*0000*/  LDC R1, c[0x0][0x37c] ;  /* 0x0000df00ff017b82 */ /* 0x000ff00000000800 */
[----:B------:R-:W0:Y:S01]  /*0010*/  LDC R5, c[0x0][0x398] ;  /* 0x0000e600ff057b82 */ /* 0x000e220000000800 */
[----:B------:R-:W1:Y:S01]  /*0020*/  S2R R6, SR_CTAID.Y ;  /* 0x0000000000067919 */ /* 0x000e620000002600 */
[----:B------:R-:W2:Y:S01]  /*0030*/  LDCU.64 UR8, c[0x0][0x358] ;  /* 0x00006b00ff0877ac */ /* 0x000ea20008000a00 */
[----:B------:R-:W-:Y:S01]  /*0040*/  HFMA2 R31, -RZ, RZ, 0, 0 ;  /* 0x00000000ff1f7431 */ /* 0x000fe200000001ff */
[----:B------:R-:W1:Y:S01]  /*0050*/  S2R R3, SR_TID.Y ;  /* 0x0000000000037919 */ /* 0x000e620000002200 */
[----:B------:R-:W3:Y:S01]  /*0060*/  S2R R11, SR_CTAID.X ;  /* 0x00000000000b7919 */ /* 0x000ee20000002500 */
[----:B------:R-:W3:Y:S01]  /*0070*/  S2R R2, SR_TID.X ;  /* 0x0000000000027919 */ /* 0x000ee20000002100 */
[----:B0-----:R-:W-:-:S02]  /*0080*/  ISETP.GE.AND P0, PT, R5, 0x10, PT ;  /* 0x000000100500780c */ /* 0x001fc40003f06270 */
[----:B------:R-:W-:-:S04]  /*0090*/  SHF.R.S32.HI R0, RZ, 0x1f, R5 ;  /* 0x0000001fff007819 */ /* 0x000fc80000011405 */
[----:B------:R-:W-:Y:S02]  /*00a0*/  LEA.HI R0, R0, R5, RZ, 0x4 ;  /* 0x0000000500007211 */ /* 0x000fe400078f20ff */
[----:B-1----:R-:W-:Y:S02]  /*00b0*/  LEA R6, R6, R3, 0x4 ;  /* 0x0000000306067211 */ /* 0x002fe400078e20ff */
[----:B---3--:R-:W-:-:S03]  /*00c0*/  LEA R4, R11, R2, 0x4 ;  /* 0x000000020b047211 */ /* 0x008fc600078e20ff */
[----:B--2---:R-:W-:Y:S05]  /*00d0*/  @!P0 BRA `(.L_x_0) ;  /* 0x0000001400dc8947 */ /* 0x004fea0003800000 */
[----:B------:R-:W0:Y:S01]  /*00e0*/  S2UR UR6, SR_CgaCtaId ;  /* 0x00000000000679c3 */ /* 0x000e220000008800 */
[----:B------:R-:W-:Y:S01]  /*00f0*/  SHF.R.S32.HI R29, RZ, 0x4, R0 ;  /* 0x00000004ff1d7819 */ /* 0x000fe20000011400 */
[----:B------:R-:W-:Y:S01]  /*0100*/  UMOV UR4, 0x400 ;  /* 0x0000040000047882 */ /* 0x000fe20000000000 */
[----:B------:R-:W-:Y:S01]  /*0110*/  IMAD R21, R6, R5, R2 ;  /* 0x0000000506157224 */ /* 0x000fe200078e0202 */
[----:B------:R-:W-:Y:S02]  /*0120*/  MOV R31, RZ ;  /* 0x000000ff001f7202 */ /* 0x000fe40000000f00 */
[----:B------:R-:W-:-:S04]  /*0130*/  IADD3 R0, PT, PT, R29, -0x1, RZ ;  /* 0xffffffff1d007810 */ /* 0x000fc80007ffe0ff */
[----:B------:R-:W-:Y:S02]  /*0140*/  ISETP.GE.U32.AND P0, PT, R0, 0x3, PT ;  /* 0x000000030000780c */ /* 0x000fe40003f06070 */
[----:B------:R-:W-:Y:S01]  /*0150*/  MOV R0, RZ ;  /* 0x000000ff00007202 */ /* 0x000fe20000000f00 */
[----:B0-----:R-:W-:-:S06]  /*0160*/  ULEA UR5, UR6, UR4, 0x18 ;  /* 0x0000000406057291 */ /* 0x001fcc000f8ec0ff */
[----:B------:R-:W-:-:S04]  /*0170*/  LEA R7, R3, UR5, 0x6 ;  /* 0x0000000503077c11 */ /* 0x000fc8000f8e30ff */
[----:B------:R-:W-:Y:S05]  /*0180*/  @!P0 BRA `(.L_x_1) ;  /* 0x0000000c002c8947 */ /* 0x000fea0003800000 */
[C---:B------:R-:W-:Y:S01]  /*0190*/  IADD3 R0, PT, PT, R3.reuse, 0x30, RZ ;  /* 0x0000003003007810 */ /* 0x040fe20007ffe0ff */
[----:B------:R-:W-:Y:S01]  /*01a0*/  UIADD3 UR5, UPT, UPT, UR4, 0x400, URZ ;  /* 0x0000040004057890 */ /* 0x000fe2000fffe0ff */
[C---:B------:R-:W-:Y:S01]  /*01b0*/  IADD3 R8, PT, PT, R3.reuse, 0x20, RZ ;  /* 0x0000002003087810 */ /* 0x040fe20007ffe0ff */
[CCC-:B------:R-:W-:Y:S01]  /*01c0*/  IMAD R24, R3.reuse, R5.reuse, R2.reuse ;  /* 0x0000000503187224 */ /* 0x1c0fe200078e0202 */
[----:B------:R-:W-:Y:S01]  /*01d0*/  IADD3 R9, PT, PT, R3, 0x10, RZ ;  /* 0x0000001003097810 */ /* 0x000fe20007ffe0ff */
[-CC-:B------:R-:W-:Y:S01]  /*01e0*/  IMAD R0, R0, R5.reuse, R2.reuse ;  /* 0x0000000500007224 */ /* 0x180fe200078e0202 */
[----:B------:R-:W-:Y:S01]  /*01f0*/  ULEA UR5, UR6, UR5, 0x18 ;  /* 0x0000000506057291 */ /* 0x000fe2000f8ec0ff */
[-CC-:B------:R-:W-:Y:S02]  /*0200*/  IMAD R8, R8, R5.reuse, R2.reuse ;  /* 0x0000000508087224 */ /* 0x180fe400078e0202 */
[----:B------:R-:W-:Y:S02]  /*0210*/  HFMA2 R31, -RZ, RZ, 0, 0 ;  /* 0x00000000ff1f7431 */ /* 0x000fe400000001ff */
[----:B------:R-:W-:Y:S01]  /*0220*/  IMAD R9, R9, R5, R2 ;  /* 0x0000000509097224 */ /* 0x000fe200078e0202 */
[----:B------:R-:W-:-:S02]  /*0230*/  LEA R30, R11, R0, 0x4 ;  /* 0x000000000b1e7211 */ /* 0x000fc400078e20ff */
[----:B------:R-:W-:Y:S02]  /*0240*/  LOP3.LUT R0, R29, 0x7fffffc, RZ, 0xc0, !PT ;  /* 0x07fffffc1d007812 */ /* 0x000fe400078ec0ff */
[----:B------:R-:W-:Y:S02]  /*0250*/  LEA R22, R2, UR5, 0x2 ;  /* 0x0000000502167c11 */ /* 0x000fe4000f8e10ff */
[C---:B------:R-:W-:Y:S02]  /*0260*/  LEA R24, R11.reuse, R24, 0x4 ;  /* 0x000000180b187211 */ /* 0x040fe400078e20ff */
[C---:B------:R-:W-:Y:S02]  /*0270*/  LEA R28, R11.reuse, R8, 0x4 ;  /* 0x000000080b1c7211 */ /* 0x040fe400078e20ff */
[----:B------:R-:W-:Y:S02]  /*0280*/  LEA R26, R11, R9, 0x4 ;  /* 0x000000090b1a7211 */ /* 0x000fe400078e20ff */
[----:B------:R-:W-:-:S02]  /*0290*/  MOV R27, R21 ;  /* 0x00000015001b7202 */ /* 0x000fc40000000f00 */
[----:B------:R-:W-:Y:S02]  /*02a0*/  LEA R23, R2, R7, 0x2 ;  /* 0x0000000702177211 */ /* 0x000fe400078e10ff */
[----:B------:R-:W-:Y:S02]  /*02b0*/  IADD3 R25, PT, PT, -R0, RZ, RZ ;  /* 0x000000ff00197210 */ /* 0x000fe40007ffe1ff */
[----:B------:R-:W-:-:S07]  /*02c0*/  LEA R20, R3, R22, 0x6 ;  /* 0x0000001603147211 */ /* 0x000fce00078e30ff */
.L_x_2:
[----:B------:R-:W0:Y:S08]  /*02d0*/  LDC.64 R16, c[0x0][0x380] ;  /* 0x0000e000ff107b82 */ /* 0x000e300000000a00 */
[----:B------:R-:W1:Y:S01]  /*02e0*/  LDC.64 R18, c[0x0][0x388] ;  /* 0x0000e200ff127b82 */ /* 0x000e620000000a00 */
[----:B0-----:R-:W-:-:S05]  /*02f0*/  IMAD.WIDE R16, R27, 0x4, R16 ;  /* 0x000000041b107825 */ /* 0x001fca00078e0210 */
[----:B------:R-:W2:Y:S01]  /*0300*/  LDG.E R10, desc[UR8][R16.64] ;  /* 0x00000008100a7981 */ /* 0x000ea2000c1e1900 */
[----:B-1----:R-:W-:-:S05]  /*0310*/  IMAD.WIDE R8, R24, 0x4, R18 ;  /* 0x0000000418087825 */ /* 0x002fca00078e0212 */
[----:B------:R-:W3:Y:S04]  /*0320*/  LDG.E R35, desc[UR8][R8.64] ;  /* 0x0000000808237981 */ /* 0x000ee8000c1e1900 */
[----:B--2---:R-:W-:Y:S04]  /*0330*/  STS [R23], R10 ;  /* 0x0000000a17007388 */ /* 0x004fe80000000800 */
[----:B---3--:R-:W-:Y:S01]  /*0340*/  STS [R20], R35 ;  /* 0x0000002314007388 */ /* 0x008fe20000000800 */
[----:B------:R-:W-:Y:S06]  /*0350*/  BAR.SYNC.DEFER_BLOCKING 0x0 ;  /* 0x0000000000007b1d */ /* 0x000fec0000010000 */
[----:B------:R-:W-:Y:S04]  /*0360*/  LDS R11, [R22] ;  /* 0x00000000160b7984 */ /* 0x000fe80000000800 */
[----:B------:R-:W0:Y:S04]  /*0370*/  LDS.128 R12, [R7] ;  /* 0x00000000070c7984 */ /* 0x000e280000000c00 */
[----:B------:R-:W1:Y:S04]  /*0380*/  LDS R37, [R22+0x40] ;  /* 0x0000400016257984 */ /* 0x000e680000000800 */
[----:B------:R-:W2:Y:S01]  /*0390*/  LDS R33, [R22+0x80] ;  /* 0x0000800016217984 */ /* 0x000ea20000000800 */
[----:B0-----:R-:W-:-:S03]  /*03a0*/  FFMA R32, R12, R11, R31 ;  /* 0x0000000b0c207223 */ /* 0x001fc6000000001f */
[----:B------:R-:W0:Y:S01]  /*03b0*/  LDS R12, [R22+0xc0] ;  /* 0x0000c000160c7984 */ /* 0x000e220000000800 */
[----:B-1----:R-:W-:-:S03]  /*03c0*/  FFMA R34, R37, R13, R32 ;  /* 0x0000000d25227223 */ /* 0x002fc60000000020 */
[----:B------:R-:W-:Y:S04]  /*03d0*/  LDS R13, [R22+0x100] ;  /* 0x00010000160d7984 */ /* 0x000fe80000000800 */
[----:B------:R-:W1:Y:S04]  /*03e0*/  LDS.128 R8, [R7+0x10] ;  /* 0x0000100007087984 */ /* 0x000e680000000c00 */
[----:B------:R-:W3:Y:S04]  /*03f0*/  LDS R32, [R22+0x140] ;  /* 0x0001400016207984 */ /* 0x000ee80000000800 */
[----:B------:R-:W4:Y:S01]  /*0400*/  LDS R31, [R22+0x180] ;  /* 0x00018000161f7984 */ /* 0x000f220000000800 */
[----:B--2---:R-:W-:-:S03]  /*0410*/  FFMA R33, R33, R14, R34 ;  /* 0x0000000e21217223 */ /* 0x004fc60000000022 */
[----:B------:R-:W-:Y:S04]  /*0420*/  LDS R37, [R22+0x340] ;  /* 0x0003400016257984 */ /* 0x000fe80000000800 */
[----:B------:R-:W-:Y:S01]  /*0430*/  LDS R34, [R22+0x3c0] ;  /* 0x0003c00016227984 */ /* 0x000fe20000000800 */
[----:B0-----:R-:W-:-:S03]  /*0440*/  FFMA R15, R12, R15, R33 ;  /* 0x0000000f0c0f7223 */ /* 0x001fc60000000021 */
[----:B------:R-:W-:Y:S01]  /*0450*/  LDS R33, [R22+0x240] ;  /* 0x0002400016217984 */ /* 0x000fe20000000800 */
[----:B-1----:R-:W-:-:S03]  /*0460*/  FFMA R13, R8, R13, R15 ;  /* 0x0000000d080d7223 */ /* 0x002fc6000000000f */
[----:B------:R-:W0:Y:S01]  /*0470*/  LDS R8, [R22+0x1c0] ;  /* 0x0001c00016087984 */ /* 0x000e220000000800 */
[----:B---3--:R-:W-:-:S03]  /*0480*/  FFMA R32, R32, R9, R13 ;  /* 0x0000000920207223 */ /* 0x008fc6000000000d */
[----:B------:R-:W-:Y:S04]  /*0490*/  LDS R9, [R22+0x200] ;  /* 0x0002000016097984 */ /* 0x000fe80000000800 */
[----:B------:R-:W1:Y:S01]  /*04a0*/  LDS.128 R12, [R7+0x20] ;  /* 0x00002000070c7984 */ /* 0x000e620000000c00 */
[----:B----4-:R-:W-:-:S03]  /*04b0*/  FFMA R31, R31, R10, R32 ;  /* 0x0000000a1f1f7223 */ /* 0x010fc60000000020 */
[----:B------:R-:W2:Y:S04]  /*04c0*/  LDS R32, [R22+0x280] ;  /* 0x0002800016207984 */ /* 0x000ea80000000800 */
[----:B------:R-:W3:Y:S01]  /*04d0*/  LDS R10, [R22+0x2c0] ;  /* 0x0002c000160a7984 */ /* 0x000ee20000000800 */
[----:B0-----:R-:W-:-:S03]  /*04e0*/  FFMA R11, R8, R11, R31 ;  /* 0x0000000b080b7223 */ /* 0x001fc6000000001f */
[----:B------:R-:W-:Y:S01]  /*04f0*/  LDS R31, [R22+0x380] ;  /* 0x00038000161f7984 */ /* 0x000fe20000000800 */
[----:B-1----:R-:W-:-:S03]  /*0500*/  FFMA R12, R12, R9, R11 ;  /* 0x000000090c0c7223 */ /* 0x002fc6000000000b */
[----:B------:R-:W-:Y:S01]  /*0510*/  LDS R9, [R22+0x300] ;  /* 0x0003000016097984 */ /* 0x000fe20000000800 */
[----:B------:R-:W-:-:S04]  /*0520*/  FFMA R13, R33, R13, R12 ;  /* 0x0000000d210d7223 */ /* 0x000fc8000000000c */
[----:B--2---:R-:W-:-:S04]  /*0530*/  FFMA R13, R32, R14, R13 ;  /* 0x0000000e200d7223 */ /* 0x004fc8000000000d */
[----:B---3--:R-:W-:Y:S02]  /*0540*/  FFMA R11, R10, R15, R13 ;  /* 0x0000000f0a0b7223 */ /* 0x008fe4000000000d */
[----:B------:R-:W0:Y:S01]  /*0550*/  LDS.128 R12, [R7+0x30] ;  /* 0x00003000070c7984 */ /* 0x000e220000000c00 */
[----:B------:R-:W-:Y:S01]  /*0560*/  IMAD.WIDE R32, R26, 0x4, R18 ;  /* 0x000000041a207825 */ /* 0x000fe200078e0212 */
[----:B------:R-:W-:Y:S06]  /*0570*/  BAR.SYNC.DEFER_BLOCKING 0x0 ;  /* 0x0000000000007b1d */ /* 0x000fec0000010000 */
[----:B------:R-:W2:Y:S04]  /*0580*/  LDG.E R33, desc[UR8][R32.64] ;  /* 0x0000000820217981 */ /* 0x000ea8000c1e1900 */
[----:B------:R-:W3:Y:S01]  /*0590*/  LDG.E R32, desc[UR8][R16.64+0x40] ;  /* 0x0000400810207981 */ /* 0x000ee2000c1e1900 */
[----:B0-----:R-:W-:-:S04]  /*05a0*/  FFMA R12, R12, R9, R11 ;  /* 0x000000090c0c7223 */ /* 0x001fc8000000000b */
[----:B------:R-:W-:-:S04]  /*05b0*/  FFMA R36, R37, R13, R12 ;  /* 0x0000000d25247223 */ /* 0x000fc8000000000c */
[----:B------:R-:W-:-:S04]  /*05c0*/  FFMA R31, R31, R14, R36 ;  /* 0x0000000e1f1f7223 */ /* 0x000fc80000000024 */
[----:B------:R-:W-:Y:S01]  /*05d0*/  FFMA R15, R34, R15, R31 ;  /* 0x0000000f220f7223 */ /* 0x000fe2000000001f */
[----:B---3--:R-:W-:Y:S04]  /*05e0*/  STS [R23], R32 ;  /* 0x0000002017007388 */ /* 0x008fe80000000800 */
[----:B--2---:R-:W-:Y:S01]  /*05f0*/  STS [R20], R33 ;  /* 0x0000002114007388 */ /* 0x004fe20000000800 */
[----:B------:R-:W-:Y:S06]  /*0600*/  BAR.SYNC.DEFER_BLOCKING 0x0 ;  /* 0x0000000000007b1d */ /* 0x000fec0000010000 */
[----:B------:R-:W-:Y:S04]  /*0610*/  LDS R35, [R22] ;  /* 0x0000000016237984 */ /* 0x000fe80000000800 */
[----:B------:R-:W0:Y:S04]  /*0620*/  LDS.128 R8, [R7] ;  /* 0x0000000007087984 */ /* 0x000e280000000c00 */
[----:B------:R-:W1:Y:S04]  /*0630*/  LDS R12, [R22+0x40] ;  /* 0x00004000160c7984 */ /* 0x000e680000000800 */
[----:B------:R-:W2:Y:S04]  /*0640*/  LDS R31, [R22+0x80] ;  /* 0x00008000161f7984 */ /* 0x000ea80000000800 */
[----:B------:R-:W-:Y:S04]  /*0650*/  LDS R32, [R22+0x140] ;  /* 0x0001400016207984 */ /* 0x000fe80000000800 */
[----:B------:R-:W-:Y:S04]  /*0660*/  LDS R33, [R22+0x180] ;  /* 0x0001800016217984 */ /* 0x000fe80000000800 */
[----:B------:R-:W-:Y:S01]  /*0670*/  LDS R37, [R22+0x340] ;  /* 0x0003400016257984 */ /* 0x000fe20000000800 */
[----:B0-----:R-:W-:-:S03]  /*0680*/  FFMA R15, R8, R35, R15 ;  /* 0x00000023080f7223 */ /* 0x001fc6000000000f */
[----:B------:R-:W0:Y:S01]  /*0690*/  LDS R8, [R22+0xc0] ;  /* 0x0000c00016087984 */ /* 0x000e220000000800 */
[----:B-1----:R-:W-:-:S03]  /*06a0*/  FFMA R34, R12, R9, R15 ;  /* 0x000000090c227223 */ /* 0x002fc6000000000f */
[----:B------:R-:W-:Y:S04]  /*06b0*/  LDS R9, [R22+0x100] ;  /* 0x0001000016097984 */ /* 0x000fe80000000800 */
[----:B------:R-:W1:Y:S01]  /*06c0*/  LDS.128 R12, [R7+0x10] ;  /* 0x00001000070c7984 */ /* 0x000e620000000c00 */
[----:B--2---:R-:W-:-:S03]  /*06d0*/  FFMA R31, R31, R10, R34 ;  /* 0x0000000a1f1f7223 */ /* 0x004fc60000000022 */
[----:B------:R-:W-:Y:S01]  /*06e0*/  LDS R34, [R22+0x3c0] ;  /* 0x0003c00016227984 */ /* 0x000fe20000000800 */
[----:B0-----:R-:W-:-:S03]  /*06f0*/  FFMA R11, R8, R11, R31 ;  /* 0x0000000b080b7223 */ /* 0x001fc6000000001f */
[----:B------:R-:W-:Y:S01]  /*0700*/  LDS R31, [R22+0x240] ;  /* 0x00024000161f7984 */ /* 0x000fe20000000800 */
[----:B-1----:R-:W-:-:S03]  /*0710*/  FFMA R9, R12, R9, R11 ;  /* 0x000000090c097223 */ /* 0x002fc6000000000b */
[----:B------:R-:W0:Y:S01]  /*0720*/  LDS R12, [R22+0x1c0] ;  /* 0x0001c000160c7984 */ /* 0x000e220000000800 */
[----:B------:R-:W-:-:S03]  /*0730*/  FFMA R32, R32, R13, R9 ;  /* 0x0000000d20207223 */ /* 0x000fc60000000009 */
[----:B------:R-:W-:Y:S04]  /*0740*/  LDS R13, [R22+0x200] ;  /* 0x00020000160d7984 */ /* 0x000fe80000000800 */
[----:B------:R-:W1:Y:S01]  /*0750*/  LDS.128 R8, [R7+0x20] ;  /* 0x0000200007087984 */ /* 0x000e620000000c00 */
[----:B------:R-:W-:-:S03]  /*0760*/  FFMA R33, R33, R14, R32 ;  /* 0x0000000e21217223 */ /* 0x000fc60000000020 */
[----:B------:R-:W2:Y:S04]  /*0770*/  LDS R32, [R22+0x280] ;  /* 0x0002800016207984 */ /* 0x000ea80000000800 */
[----:B------:R-:W3:Y:S01]  /*0780*/  LDS R14, [R22+0x2c0] ;  /* 0x0002c000160e7984 */ /* 0x000ee20000000800 */
[----:B0-----:R-:W-:-:S04]  /*0790*/  FFMA R15, R12, R15, R33 ;  /* 0x0000000f0c0f7223 */ /* 0x001fc80000000021 */
[----:B-1----:R-:W-:-:S04]  /*07a0*/  FFMA R8, R8, R13, R15 ;  /* 0x0000000d08087223 */ /* 0x002fc8000000000f */
[----:B------:R-:W-:Y:S02]  /*07b0*/  FFMA R9, R31, R9, R8 ;  /* 0x000000091f097223 */ /* 0x000fe40000000008 */
[----:B------:R-:W-:Y:S02]  /*07c0*/  LDS R31, [R22+0x380] ;  /* 0x00038000161f7984 */ /* 0x000fe40000000800 */
[----:B--2---:R-:W-:Y:S02]  /*07d0*/  FFMA R13, R32, R10, R9 ;  /* 0x0000000a200d7223 */ /* 0x004fe40000000009 */
[----:B------:R-:W-:Y:S02]  /*07e0*/  LDS R9, [R22+0x300] ;  /* 0x0003000016097984 */ /* 0x000fe40000000800 */
        /* <DEDUP_REMOVED lines=10> */
[----:B------:R-:W-:Y:S01]  /*0890*/  IMAD.WIDE R18, R30, 0x4, R18 ;  /* 0x000000041e127825 */ /* 0x000fe200078e0212 */
        /* <DEDUP_REMOVED lines=8> */
[----:B------:R-:W-:Y:S01]  /*0920*/  LDS R34, [R22+0x340] ;  /* 0x0003400016227984 */ /* 0x000fe20000000800 */
[----:B0-----:R-:W-:-:S03]  /*0930*/  FFMA R15, R8, R35, R15 ;  /* 0x00000023080f7223 */ /* 0x001fc6000000000f */
[----:B------:R-:W0:Y:S01]  /*0940*/  LDS R35, [R22+0xc0] ;  /* 0x0000c00016237984 */ /* 0x000e220000000800 */
[----:B-1----:R-:W-:-:S03]  /*0950*/  FFMA R32, R12, R9, R15 ;  /* 0x000000090c207223 */ /* 0x002fc6000000000f */
[----:B------:R-:W-:Y:S04]  /*0960*/  LDS R9, [R22+0x100] ;  /* 0x0001000016097984 */ /* 0x000fe80000000800 */
[----:B------:R-:W1:Y:S04]  /*0970*/  LDS.128 R12, [R7+0x10] ;  /* 0x00001000070c7984 */ /* 0x000e680000000c00 */
[----:B------:R-:W3:Y:S01]  /*0980*/  LDS R8, [R22+0x140] ;  /* 0x0001400016087984 */ /* 0x000ee20000000800 */
[----:B--2---:R-:W-:-:S03]  /*0990*/  FFMA R10, R31, R10, R32 ;  /* 0x0000000a1f0a7223 */ /* 0x004fc60000000020 */
[----:B------:R-:W2:Y:S01]  /*09a0*/  LDS R31, [R22+0x180] ;  /* 0x00018000161f7984 */ /* 0x000ea20000000800 */
[----:B0-----:R-:W-:-:S03]  /*09b0*/  FFMA R11, R35, R11, R10 ;  /* 0x0000000b230b7223 */ /* 0x001fc6000000000a */
[----:B------:R-:W-:Y:S01]  /*09c0*/  LDS R35, [R22+0x240] ;  /* 0x0002400016237984 */ /* 0x000fe20000000800 */
[----:B-1----:R-:W-:-:S03]  /*09d0*/  FFMA R9, R12, R9, R11 ;  /* 0x000000090c097223 */ /* 0x002fc6000000000b */
[----:B------:R-:W0:Y:S01]  /*09e0*/  LDS R12, [R22+0x1c0] ;  /* 0x0001c000160c7984 */ /* 0x000e220000000800 */
[----:B---3--:R-:W-:-:S03]  /*09f0*/  FFMA R32, R8, R13, R9 ;  /* 0x0000000d08207223 */ /* 0x008fc60000000009 */
[----:B------:R-:W1:Y:S04]  /*0a00*/  LDS.128 R8, [R7+0x20] ;  /* 0x0000200007087984 */ /* 0x000e680000000c00 */
[----:B------:R-:W3:Y:S01]  /*0a10*/  LDS R13, [R22+0x280] ;  /* 0x00028000160d7984 */ /* 0x000ee20000000800 */
[----:B--2---:R-:W-:-:S03]  /*0a20*/  FFMA R31, R31, R14, R32 ;  /* 0x0000000e1f1f7223 */ /* 0x004fc60000000020 */
[----:B------:R-:W-:Y:S01]  /*0a30*/  LDS R32, [R22+0x3c0] ;  /* 0x0003c00016207984 */ /* 0x000fe20000000800 */
[----:B0-----:R-:W-:-:S04]  /*0a40*/  FFMA R15, R12, R15, R31 ;  /* 0x0000000f0c0f7223 */ /* 0x001fc8000000001f */
[----:B-1----:R-:W-:Y:S02]  /*0a50*/  FFMA R8, R8, R33, R15 ;  /* 0x0000002108087223 */ /* 0x002fe4000000000f */
[----:B------:R-:W-:Y:S02]  /*0a60*/  LDS R33, [R22+0x380] ;  /* 0x0003800016217984 */ /* 0x000fe40000000800 */
[----:B------:R-:W-:Y:S02]  /*0a70*/  FFMA R12, R35, R9, R8 ;  /* 0x00000009230c7223 */ /* 0x000fe40000000008 */
[----:B------:R-:W0:Y:S02]  /*0a80*/  LDS R8, [R22+0x2c0] ;  /* 0x0002c00016087984 */ /* 0x000e240000000800 */
[----:B---3--:R-:W-:Y:S02]  /*0a90*/  FFMA R9, R13, R10, R12 ;  /* 0x0000000a0d097223 */ /* 0x008fe4000000000c */
[----:B------:R-:W-:Y:S04]  /*0aa0*/  LDS R35, [R22+0x300] ;  /* 0x0003000016237984 */ /* 0x000fe80000000800 */
[----:B------:R-:W1:Y:S01]  /*0ab0*/  LDS.128 R12, [R7+0x30] ;  /* 0x00003000070c7984 */ /* 0x000e620000000c00 */
[----:B------:R-:W-:Y:S06]  /*0ac0*/  BAR.SYNC.DEFER_BLOCKING 0x0 ;  /* 0x0000000000007b1d */ /* 0x000fec0000010000 */
[----:B------:R0:W2:Y:S04]  /*0ad0*/  LDG.E R16, desc[UR8][R16.64+0xc0] ;  /* 0x0000c00810107981 */ /* 0x0000a8000c1e1900 */
[----:B------:R-:W3:Y:S01]  /*0ae0*/  LDG.E R19, desc[UR8][R18.64] ;  /* 0x0000000812137981 */ /* 0x000ee2000c1e1900 */
[----:B0-----:R-:W-:-:S04]  /*0af0*/  FFMA R17, R8, R11, R9 ;  /* 0x0000000b08117223 */ /* 0x001fc80000000009 */
[----:B-1----:R-:W-:-:S04]  /*0b00*/  FFMA R35, R12, R35, R17 ;  /* 0x000000230c237223 */ /* 0x002fc80000000011 */
[----:B------:R-:W-:-:S04]  /*0b10*/  FFMA R34, R34, R13, R35 ;  /* 0x0000000d22227223 */ /* 0x000fc80000000023 */
[----:B------:R-:W-:-:S04]  /*0b20*/  FFMA R33, R33, R14, R34 ;  /* 0x0000000e21217223 */ /* 0x000fc80000000022 */
[----:B------:R-:W-:Y:S01]  /*0b30*/  FFMA R17, R32, R15, R33 ;  /* 0x0000000f20117223 */ /* 0x000fe20000000021 */
[----:B------:R-:W-:-:S04]  /*0b40*/  IADD3 R25, PT, PT, R25, 0x4, RZ ;  /* 0x0000000419197810 */ /* 0x000fc80007ffe0ff */
[----:B------:R-:W-:Y:S02]  /*0b50*/  ISETP.NE.AND P0, PT, R25, RZ, PT ;  /* 0x000000ff1900720c */ /* 0x000fe40003f05270 */
[----:B------:R-:W-:Y:S02]  /*0b60*/  IADD3 R27, PT, PT, R27, 0x40, RZ ;  /* 0x000000401b1b7810 */ /* 0x000fe40007ffe0ff */
[C---:B------:R-:W-:Y:S02]  /*0b70*/  LEA R30, R5.reuse, R30, 0x6 ;  /* 0x0000001e051e7211 */ /* 0x040fe400078e30ff */
[C---:B------:R-:W-:Y:S02]  /*0b80*/  LEA R28, R5.reuse, R28, 0x6 ;  /* 0x0000001c051c7211 */ /* 0x040fe400078e30ff */
[C---:B------:R-:W-:Y:S02]  /*0b90*/  LEA R26, R5.reuse, R26, 0x6 ;  /* 0x0000001a051a7211 */ /* 0x040fe400078e30ff */
[----:B------:R-:W-:Y:S01]  /*0ba0*/  LEA R24, R5, R24, 0x6 ;  /* 0x0000001805187211 */ /* 0x000fe200078e30ff */
[----:B--2---:R-:W-:Y:S04]  /*0bb0*/  STS [R23], R16 ;  /* 0x0000001017007388 */ /* 0x004fe80000000800 */
[----:B---3--:R-:W-:Y:S01]  /*0bc0*/  STS [R20], R19 ;  /* 0x0000001314007388 */ /* 0x008fe20000000800 */
[----:B------:R-:W-:Y:S06]  /*0bd0*/  BAR.SYNC.DEFER_BLOCKING 0x0 ;  /* 0x0000000000007b1d */ /* 0x000fec0000010000 */
[----:B------:R-:W-:Y:S04]  /*0be0*/  LDS R31, [R22] ;  /* 0x00000000161f7984 */ /* 0x000fe80000000800 */
[----:B------:R-:W0:Y:S04]  /*0bf0*/  LDS.128 R8, [R7] ;  /* 0x0000000007087984 */ /* 0x000e280000000c00 */
[----:B------:R-:W1:Y:S04]  /*0c00*/  LDS R36, [R22+0x40] ;  /* 0x0000400016247984 */ /* 0x000e680000000800 */
[----:B------:R-:W2:Y:S04]  /*0c10*/  LDS R37, [R22+0x80] ;  /* 0x0000800016257984 */ /* 0x000ea80000000800 */
[----:B------:R-:W3:Y:S04]  /*0c20*/  LDS R34, [R22+0xc0] ;  /* 0x0000c00016227984 */ /* 0x000ee80000000800 */
[----:B------:R-:W-:Y:S04]  /*0c30*/  LDS R33, [R22+0x100] ;  /* 0x0001000016217984 */ /* 0x000fe80000000800 */
[----:B------:R-:W4:Y:S04]  /*0c40*/  LDS.128 R12, [R7+0x10] ;  /* 0x00001000070c7984 */ /* 0x000f280000000c00 */
[----:B------:R-:W5:Y:S04]  /*0c50*/  LDS R32, [R22+0x140] ;  /* 0x0001400016207984 */ /* 0x000f680000000800 */
[----:B------:R-:W5:Y:S01]  /*0c60*/  LDS R35, [R22+0x180] ;  /* 0x0001800016237984 */ /* 0x000f620000000800 */
[----:B0-----:R-:W-:-:S03]  /*0c70*/  FFMA R17, R8, R31, R17 ;  /* 0x0000001f08117223 */ /* 0x001fc60000000011 */
[----:B------:R-:W0:Y:S01]  /*0c80*/  LDS R8, [R22+0x1c0] ;  /* 0x0001c00016087984 */ /* 0x000e220000000800 */
[----:B-1----:R-:W-:-:S03]  /*0c90*/  FFMA R36, R36, R9, R17 ;  /* 0x0000000924247223 */ /* 0x002fc60000000011 */
[----:B------:R-:W-:Y:S04]  /*0ca0*/  LDS R31, [R22+0x200] ;  /* 0x00020000161f7984 */ /* 0x000fe80000000800 */
[----:B------:R-:W1:Y:S01]  /*0cb0*/  LDS.128 R16, [R7+0x20] ;  /* 0x0000200007107984 */ /* 0x000e620000000c00 */
[----:B--2---:R-:W-:-:S04]  /*0cc0*/  FFMA R37, R37, R10, R36 ;  /* 0x0000000a25257223 */ /* 0x004fc80000000024 */
[----:B---3--:R-:W-:-:S04]  /*0cd0*/  FFMA R11, R34, R11, R37 ;  /* 0x0000000b220b7223 */ /* 0x008fc80000000025 */
[----:B----4-:R-:W-:Y:S02]  /*0ce0*/  FFMA R11, R12, R33, R11 ;  /* 0x000000210c0b7223 */ /* 0x010fe4000000000b */
[----:B------:R-:W2:Y:S02]  /*0cf0*/  LDS R12, [R22+0x240] ;  /* 0x00024000160c7984 */ /* 0x000ea40000000800 */
[----:B-----5:R-:W-:Y:S02]  /*0d00*/  FFMA R32, R32, R13, R11 ;  /* 0x0000000d20207223 */ /* 0x020fe4000000000b */
[----:B------:R-:W3:Y:S02]  /*0d10*/  LDS R13, [R22+0x280] ;  /* 0x00028000160d7984 */ /* 0x000ee40000000800 */
[----:B------:R-:W-:Y:S02]  /*0d20*/  FFMA R35, R35, R14, R32 ;  /* 0x0000000e23237223 */ /* 0x000fe40000000020 */
[----:B------:R-:W4:Y:S04]  /*0d30*/  LDS R14, [R22+0x2c0] ;  /* 0x0002c000160e7984 */ /* 0x000f280000000800 */
[----:B------:R-:W-:Y:S01]  /*0d40*/  LDS R32, [R22+0x340] ;  /* 0x0003400016207984 */ /* 0x000fe20000000800 */
[----:B0-----:R-:W-:-:S03]  /*0d50*/  FFMA R35, R8, R15, R35 ;  /* 0x0000000f08237223 */ /* 0x001fc60000000023 */
[----:B------:R-:W-:Y:S04]  /*0d60*/  LDS R15, [R22+0x300] ;  /* 0x00030000160f7984 */ /* 0x000fe80000000800 */
[----:B------:R-:W0:Y:S01]  /*0d70*/  LDS.128 R8, [R7+0x30] ;  /* 0x0000300007087984 */ /* 0x000e220000000c00 */
[----:B-1----:R-:W-:-:S03]  /*0d80*/  FFMA R35, R16, R31, R35 ;  /* 0x0000001f10237223 */ /* 0x002fc60000000023 */
[----:B------:R-:W1:Y:S04]  /*0d90*/  LDS R31, [R22+0x380] ;  /* 0x00038000161f7984 */ /* 0x000e680000000800 */
[----:B------:R-:W5:Y:S01]  /*0da0*/  LDS R16, [R22+0x3c0] ;  /* 0x0003c00016107984 */ /* 0x000f620000000800 */
[----:B--2---:R-:W-:-:S04]  /*0db0*/  FFMA R12, R12, R17, R35 ;  /* 0x000000110c0c7223 */ /* 0x004fc80000000023 */
[----:B---3--:R-:W-:-:S04]  /*0dc0*/  FFMA R13, R13, R18, R12 ;  /* 0x000000120d0d7223 */ /* 0x008fc8000000000c */
[----:B----4-:R-:W-:-:S04]  /*0dd0*/  FFMA R13, R14, R19, R13 ;  /* 0x000000130e0d7223 */ /* 0x010fc8000000000d */
[----:B0-----:R-:W-:-:S04]  /*0de0*/  FFMA R13, R8, R15, R13 ;  /* 0x0000000f080d7223 */ /* 0x001fc8000000000d */
[----:B------:R-:W-:-:S04]  /*0df0*/  FFMA R32, R32, R9, R13 ;  /* 0x0000000920207223 */ /* 0x000fc8000000000d */
[----:B-1----:R-:W-:-:S04]  /*0e00*/  FFMA R31, R31, R10, R32 ;  /* 0x0000000a1f1f7223 */ /* 0x002fc80000000020 */
[----:B-----5:R-:W-:Y:S01]  /*0e10*/  FFMA R31, R16, R11, R31 ;  /* 0x0000000b101f7223 */ /* 0x020fe2000000001f */
[----:B------:R-:W-:Y:S06]  /*0e20*/  BAR.SYNC.DEFER_BLOCKING 0x0 ;  /* 0x0000000000007b1d */ /* 0x000fec0000010000 */
[----:B------:R-:W-:Y:S05]  /*0e30*/  @P0 BRA `(.L_x_2) ;  /* 0xfffffff400240947 */ /* 0x000fea000383ffff */
.L_x_1:
[----:B------:R-:W-:-:S13]  /*0e40*/  LOP3.LUT P0, R8, R29, 0x3, RZ, 0xc0, !PT ;  /* 0x000000031d087812 */ /* 0x000fda000780c0ff */
[----:B------:R-:W-:Y:S05]  /*0e50*/  @!P0 BRA `(.L_x_0) ;  /* 0x00000008007c8947 */ /* 0x000fea0003800000 */
[----:B------:R-:W-:Y:S02]  /*0e60*/  ISETP.NE.AND P0, PT, R8, 0x1, PT ;  /* 0x000000010800780c */ /* 0x000fe40003f05270 */
[----:B------:R-:W-:-:S04]  /*0e70*/  LOP3.LUT R29, R29, 0x1, RZ, 0xc0, !PT ;  /* 0x000000011d1d7812 */ /* 0x000fc800078ec0ff */
[----:B------:R-:W-:-:S07]  /*0e80*/  ISETP.NE.U32.AND P1, PT, R29, 0x1, PT ;  /* 0x000000011d00780c */ /* 0x000fce0003f25070 */
[----:B------:R-:W-:Y:S06]  /*0e90*/  @!P0 BRA `(.L_x_3) ;  /* 0x0000000400908947 */ /* 0x000fec0003800000 */
[----:B------:R-:W0:Y:S01]  /*0ea0*/  LDC.64 R22, c[0x0][0x380] ;  /* 0x0000e000ff167b82 */ /* 0x000e220000000a00 */
[C---:B------:R-:W-:Y:S02]  /*0eb0*/  LEA R18, R0.reuse, R3, 0x4 ;  /* 0x0000000300127211 */ /* 0x040fe400078e20ff */
[----:B------:R-:W-:-:S03]  /*0ec0*/  LEA R9, R0, R21, 0x4 ;  /* 0x0000001500097211 */ /* 0x000fc600078e20ff */
[----:B------:R-:W-:Y:S02]  /*0ed0*/  IMAD R13, R18, R5, R4 ;  /* 0x00000005120d7224 */ /* 0x000fe400078e0204 */
[----:B------:R-:W1:Y:S01]  /*0ee0*/  LDC.64 R16, c[0x0][0x388] ;  /* 0x0000e200ff107b82 */ /* 0x000e620000000a00 */
[----:B0-----:R-:W-:-:S05]  /*0ef0*/  IMAD.WIDE R22, R9, 0x4, R22 ;  /* 0x0000000409167825 */ /* 0x001fca00078e0216 */
[----:B------:R-:W2:Y:S01]  /*0f00*/  LDG.E R19, desc[UR8][R22.64] ;  /* 0x0000000816137981 */ /* 0x000ea2000c1e1900 */
[----:B-1----:R-:W-:-:S05]  /*0f10*/  IMAD.WIDE R12, R13, 0x4, R16 ;  /* 0x000000040d0c7825 */ /* 0x002fca00078e0210 */
[----:B------:R-:W3:Y:S01]  /*0f20*/  LDG.E R25, desc[UR8][R12.64] ;  /* 0x000000080c197981 */ /* 0x000ee2000c1e1900 */
[----:B------:R-:W-:-:S04]  /*0f30*/  UIADD3 UR5, UPT, UPT, UR4, 0x400, URZ ;  /* 0x0000040004057890 */ /* 0x000fc8000fffe0ff */
[----:B------:R-:W-:Y:S01]  /*0f40*/  ULEA UR5, UR6, UR5, 0x18 ;  /* 0x0000000506057291 */ /* 0x000fe2000f8ec0ff */
[----:B------:R-:W-:-:S05]  /*0f50*/  LEA R30, R2, R7, 0x2 ;  /* 0x00000007021e7211 */ /* 0x000fca00078e10ff */
[----:B------:R-:W-:-:S04]  /*0f60*/  LEA R20, R2, UR5, 0x2 ;  /* 0x0000000502147c11 */ /* 0x000fc8000f8e10ff */
[----:B------:R-:W-:Y:S02]  /*0f70*/  LEA R32, R3, R20, 0x6 ;  /* 0x0000001403207211 */ /* 0x000fe400078e30ff */
[----:B------:R-:W-:Y:S01]  /*0f80*/  IADD3 R18, PT, PT, R18, 0x10, RZ ;  /* 0x0000001012127810 */ /* 0x000fe20007ffe0ff */
        /* <DEDUP_REMOVED lines=11> */
[----:B------:R-:W5:Y:S04]  /*1040*/  LDS R19, [R20+0x180] ;  /* 0x0001800014137984 */ /* 0x000f680000000800 */
[----:B------:R-:W5:Y:S04]  /*1050*/  LDS R24, [R20+0x1c0] ;  /* 0x0001c00014187984 */ /* 0x000f680000000800 */
[----:B------:R-:W-:Y:S01]  /*1060*/  LDS R36, [R20+0x240] ;  /* 0x0002400014247984 */ /* 0x000fe20000000800 */
[----:B0-----:R-:W-:-:S03]  /*1070*/  FFMA R8, R8, R27, R31 ;  /* 0x0000001b08087223 */ /* 0x001fc6000000001f */
[----:B------:R-:W-:Y:S01]  /*1080*/  LDS R27, [R20+0x200] ;  /* 0x00020000141b7984 */ /* 0x000fe20000000800 */
[----:B-1----:R-:W-:-:S03]  /*1090*/  FFMA R9, R29, R9, R8 ;  /* 0x000000091d097223 */ /* 0x002fc60000000008 */
[----:B------:R-:W-:Y:S01]  /*10a0*/  LDS R29, [R20+0x300] ;  /* 0x00030000141d7984 */ /* 0x000fe20000000800 */
[----:B--2---:R-:W-:-:S03]  /*10b0*/  FFMA R10, R28, R10, R9 ;  /* 0x0000000a1c0a7223 */ /* 0x004fc60000000009 */
[----:B------:R-:W-:Y:S01]  /*10c0*/  LDS R31, [R20+0x380] ;  /* 0x00038000141f7984 */ /* 0x000fe20000000800 */
[----:B---3--:R-:W-:-:S03]  /*10d0*/  FFMA R11, R33, R11, R10 ;  /* 0x0000000b210b7223 */ /* 0x008fc6000000000a */
[----:B------:R-:W-:Y:S04]  /*10e0*/  LDS R33, [R20+0x280] ;  /* 0x0002800014217984 */ /* 0x000fe80000000800 */
[----:B------:R-:W-:Y:S01]  /*10f0*/  LDS R28, [R20+0x3c0] ;  /* 0x0003c000141c7984 */ /* 0x000fe20000000800 */
[----:B----4-:R-:W-:-:S03]  /*1100*/  FFMA R11, R12, R34, R11 ;  /* 0x000000220c0b7223 */ /* 0x010fc6000000000b */
[----:B------:R-:W-:Y:S01]  /*1110*/  LDS R34, [R20+0x2c0] ;  /* 0x0002c00014227984 */ /* 0x000fe20000000800 */
[----:B-----5:R-:W-:Y:S01]  /*1120*/  FFMA R26, R26, R13, R11 ;  /* 0x0000000d1a1a7223 */ /* 0x020fe2000000000b */
[----:B------:R-:W-:Y:S02]  /*1130*/  IMAD R13, R18, R5, R4 ;  /* 0x00000005120d7224 */ /* 0x000fe400078e0204 */
[----:B------:R-:W0:Y:S01]  /*1140*/  LDS.128 R8, [R7+0x20] ;  /* 0x0000200007087984 */ /* 0x000e220000000c00 */
[----:B------:R-:W-:Y:S01]  /*1150*/  FFMA R19, R19, R14, R26 ;  /* 0x0000000e13137223 */ /* 0x000fe2000000001a */
[----:B------:R-:W-:Y:S02]  /*1160*/  IMAD.WIDE R12, R13, 0x4, R16 ;  /* 0x000000040d0c7825 */ /* 0x000fe400078e0210 */
[----:B------:R-:W-:Y:S02]  /*1170*/  LDS R26, [R20+0x340] ;  /* 0x00034000141a7984 */ /* 0x000fe40000000800 */
[----:B------:R-:W-:-:S02]  /*1180*/  FFMA R35, R24, R15, R19 ;  /* 0x0000000f18237223 */ /* 0x000fc40000000013 */
[----:B------:R-:W1:Y:S01]  /*1190*/  LDS.128 R16, [R7+0x30] ;  /* 0x0000300007107984 */ /* 0x000e620000000c00 */
[----:B------:R-:W-:Y:S06]  /*11a0*/  BAR.SYNC.DEFER_BLOCKING 0x0 ;  /* 0x0000000000007b1d */ /* 0x000fec0000010000 */
[----:B------:R-:W2:Y:S04]  /*11b0*/  LDG.E R23, desc[UR8][R22.64+0x40] ;  /* 0x0000400816177981 */ /* 0x000ea8000c1e1900 */
[----:B------:R-:W3:Y:S01]  /*11c0*/  LDG.E R37, desc[UR8][R12.64] ;  /* 0x000000080c257981 */ /* 0x000ee2000c1e1900 */
[----:B0-----:R-:W-:-:S04]  /*11d0*/  FFMA R35, R8, R27, R35 ;  /* 0x0000001b08237223 */ /* 0x001fc80000000023 */
[----:B------:R-:W-:-:S04]  /*11e0*/  FFMA R36, R36, R9, R35 ;  /* 0x0000000924247223 */ /* 0x000fc80000000023 */
[----:B------:R-:W-:-:S04]  /*11f0*/  FFMA R33, R33, R10, R36 ;  /* 0x0000000a21217223 */ /* 0x000fc80000000024 */
[----:B------:R-:W-:-:S04]  /*1200*/  FFMA R33, R34, R11, R33 ;  /* 0x0000000b22217223 */ /* 0x000fc80000000021 */
[----:B-1----:R-:W-:-:S04]  /*1210*/  FFMA R29, R16, R29, R33 ;  /* 0x0000001d101d7223 */ /* 0x002fc80000000021 */
[----:B------:R-:W-:-:S04]  /*1220*/  FFMA R26, R26, R17, R29 ;  /* 0x000000111a1a7223 */ /* 0x000fc8000000001d */
[----:B------:R-:W-:-:S04]  /*1230*/  FFMA R31, R31, R18, R26 ;  /* 0x000000121f1f7223 */ /* 0x000fc8000000001a */
[----:B------:R-:W-:Y:S01]  /*1240*/  FFMA R33, R28, R19, R31 ;  /* 0x000000131c217223 */ /* 0x000fe2000000001f */
        /* <DEDUP_REMOVED lines=14> */
[----:B------:R-:W-:Y:S04]  /*1330*/  LDS R31, [R20+0x200] ;  /* 0x00020000141f7984 */ /* 0x000fe80000000800 */
[----:B------:R-:W5:Y:S01]  /*1340*/  LDS.128 R16, [R7+0x20] ;  /* 0x0000200007107984 */ /* 0x000f620000000c00 */
[----:B0-----:R-:W-:-:S03]  /*1350*/  FFMA R25, R12, R25, R33 ;  /* 0x000000190c197223 */ /* 0x001fc60000000021 */
[----:B------:R-:W0:Y:S01]  /*1360*/  LDS R28, [R20+0x240] ;  /* 0x00024000141c7984 */ /* 0x000e220000000800 */
[----:B-1----:R-:W-:-:S03]  /*1370*/  FFMA R24, R24, R13, R25 ;  /* 0x0000000d18187223 */ /* 0x002fc60000000019 */
[----:B------:R-:W1:Y:S01]  /*1380*/  LDS R25, [R20+0x280] ;  /* 0x0002800014197984 */ /* 0x000e620000000800 */
[----:B--2---:R-:W-:-:S03]  /*1390*/  FFMA R27, R27, R14, R24 ;  /* 0x0000000e1b1b7223 */ /* 0x004fc60000000018 */
[----:B------:R-:W2:Y:S01]  /*13a0*/  LDS R24, [R20+0x2c0] ;  /* 0x0002c00014187984 */ /* 0x000ea20000000800 */
[----:B---3--:R-:W-:-:S03]  /*13b0*/  FFMA R33, R22, R15, R27 ;  /* 0x0000000f16217223 */ /* 0x008fc6000000001b */
[----:B------:R-:W-:Y:S04]  /*13c0*/  LDS R27, [R20+0x300] ;  /* 0x00030000141b7984 */ /* 0x000fe80000000800 */
[----:B------:R-:W3:Y:S01]  /*13d0*/  LDS.128 R12, [R7+0x30] ;  /* 0x00003000070c7984 */ /* 0x000ee20000000c00 */
[----:B----4-:R-:W-:-:S03]  /*13e0*/  FFMA R33, R8, R23, R33 ;  /* 0x0000001708217223 */ /* 0x010fc60000000021 */
[----:B------:R-:W4:Y:S04]  /*13f0*/  LDS R22, [R20+0x340] ;  /* 0x0003400014167984 */ /* 0x000f280000000800 */
[----:B------:R-:W4:Y:S01]  /*1400*/  LDS R23, [R20+0x380] ;  /* 0x0003800014177984 */ /* 0x000f220000000800 */
[----:B-----5:R-:W-:-:S03]  /*1410*/  FFMA R30, R30, R9, R33 ;  /* 0x000000091e1e7223 */ /* 0x020fc60000000021 */
[----:B------:R-:W5:Y:S01]  /*1420*/  LDS R8, [R20+0x3c0] ;  /* 0x0003c00014087984 */ /* 0x000f620000000800 */
[----:B------:R-:W-:-:S04]  /*1430*/  FFMA R29, R29, R10, R30 ;  /* 0x0000000a1d1d7223 */ /* 0x000fc8000000001e */
[----:B------:R-:W-:-:S04]  /*1440*/  FFMA R11, R26, R11, R29 ;  /* 0x0000000b1a0b7223 */ /* 0x000fc8000000001d */
[----:B------:R-:W-:-:S04]  /*1450*/  FFMA R11, R16, R31, R11 ;  /* 0x0000001f100b7223 */ /* 0x000fc8000000000b */
[----:B0-----:R-:W-:-:S04]  /*1460*/  FFMA R28, R28, R17, R11 ;  /* 0x000000111c1c7223 */ /* 0x001fc8000000000b */
[----:B-1----:R-:W-:-:S04]  /*1470*/  FFMA R25, R25, R18, R28 ;  /* 0x0000001219197223 */ /* 0x002fc8000000001c */
[----:B--2---:R-:W-:-:S04]  /*1480*/  FFMA R19, R24, R19, R25 ;  /* 0x0000001318137223 */ /* 0x004fc80000000019 */
[----:B---3--:R-:W-:-:S04]  /*1490*/  FFMA R19, R12, R27, R19 ;  /* 0x0000001b0c137223 */ /* 0x008fc80000000013 */
[----:B----4-:R-:W-:-:S04]  /*14a0*/  FFMA R22, R22, R13, R19 ;  /* 0x0000000d16167223 */ /* 0x010fc80000000013 */
[----:B------:R-:W-:-:S04]  /*14b0*/  FFMA R23, R23, R14, R22 ;  /* 0x0000000e17177223 */ /* 0x000fc80000000016 */
[----:B-----5:R-:W-:Y:S01]  /*14c0*/  FFMA R31, R8, R15, R23 ;  /* 0x0000000f081f7223 */ /* 0x020fe20000000017 */
[----:B------:R-:W-:Y:S06]  /*14d0*/  BAR.SYNC.DEFER_BLOCKING 0x0 ;  /* 0x0000000000007b1d */ /* 0x000fec0000010000 */
.L_x_3:
[----:B------:R-:W-:Y:S05]  /*14e0*/  @P1 BRA `(.L_x_0) ;  /* 0x0000000000d81947 */ /* 0x000fea0003800000 */
[----:B------:R-:W0:Y:S01]  /*14f0*/  LDC.64 R8, c[0x0][0x380] ;  /* 0x0000e000ff087b82 */ /* 0x000e220000000a00 */
[C---:B------:R-:W-:Y:S02]  /*1500*/  LEA R10, R0.reuse, R3, 0x4 ;  /* 0x00000003000a7211 */ /* 0x040fe400078e20ff */
[----:B------:R-:W-:-:S03]  /*1510*/  LEA R21, R0, R21, 0x4 ;  /* 0x0000001500157211 */ /* 0x000fc600078e20ff */
[----:B------:R-:W-:Y:S02]  /*1520*/  IMAD R11, R10, R5, R4 ;  /* 0x000000050a0b7224 */ /* 0x000fe400078e0204 */
[----:B------:R-:W1:Y:S01]  /*1530*/  LDC.64 R12, c[0x0][0x388] ;  /* 0x0000e200ff0c7b82 */ /* 0x000e620000000a00 */
[----:B0-----:R-:W-:-:S05]  /*1540*/  IMAD.WIDE R8, R21, 0x4, R8 ;  /* 0x0000000415087825 */ /* 0x001fca00078e0208 */
[----:B------:R-:W2:Y:S01]  /*1550*/  LDG.E R14, desc[UR8][R8.64] ;  /* 0x00000008080e7981 */ /* 0x000ea2000c1e1900 */
[----:B-1----:R-:W-:-:S06]  /*1560*/  IMAD.WIDE R12, R11, 0x4, R12 ;  /* 0x000000040b0c7825 */ /* 0x002fcc00078e020c */
[----:B------:R-:W3:Y:S01]  /*1570*/  LDG.E R12, desc[UR8][R12.64] ;  /* 0x000000080c0c7981 */ /* 0x000ee2000c1e1900 */
[----:B------:R-:W-:-:S04]  /*1580*/  UIADD3 UR4, UPT, UPT, UR4, 0x400, URZ ;  /* 0x0000040004047890 */ /* 0x000fc8000fffe0ff */
[----:B------:R-:W-:Y:S01]  /*1590*/  ULEA UR4, UR6, UR4, 0x18 ;  /* 0x0000000406047291 */ /* 0x000fe2000f8ec0ff */
[----:B------:R-:W-:-:S05]  /*15a0*/  LEA R15, R2, R7, 0x2 ;  /* 0x00000007020f7211 */ /* 0x000fca00078e10ff */
[----:B------:R-:W-:-:S04]  /*15b0*/  LEA R0, R2, UR4, 0x2 ;  /* 0x0000000402007c11 */ /* 0x000fc8000f8e10ff */
        /* <DEDUP_REMOVED lines=26> */
[----:B------:R-:W4:Y:S01]  /*1760*/  LDS R10, [R0+0x340] ;  /* 0x00034000000a7984 */ /* 0x000f220000000800 */
[----:B-----5:R-:W-:-:S03]  /*1770*/  FFMA R2, R2, R17, R3 ;  /* 0x0000001102027223 */ /* 0x020fc60000000003 */
[----:B------:R-:W5:Y:S04]  /*1780*/  LDS R16, [R0+0x380] ;  /* 0x0003800000107984 */ /* 0x000f680000000800 */
        /* <DEDUP_REMOVED lines=9> */
[----:B-----5:R-:W-:-:S04]  /*1820*/  FFMA R16, R16, R30, R9 ;  /* 0x0000001e10107223 */ /* 0x020fc80000000009 */
[----:B------:R-:W-:Y:S01]  /*1830*/  FFMA R31, R3, R31, R16 ;  /* 0x0000001f031f7223 */ /* 0x000fe20000000010 */
[----:B------:R-:W-:Y:S06]  /*1840*/  BAR.SYNC.DEFER_BLOCKING 0x0 ;  /* 0x0000000000007b1d */ /* 0x000fec0000010000 */
.L_x_0:
[----:B------:R-:W0:Y:S01]  /*1850*/  LDC.64 R2, c[0x0][0x390] ;  /* 0x0000e400ff027b82 */ /* 0x000e220000000a00 */
[----:B------:R-:W-:-:S04]  /*1860*/  IMAD R5, R6, R5, R4 ;  /* 0x0000000506057224 */ /* 0x000fc800078e0204 */
[----:B0-----:R-:W-:-:S05]  /*1870*/  IMAD.WIDE R2, R5, 0x4, R2 ;  /* 0x0000000405027825 */ /* 0x001fca00078e0202 */
[----:B------:R-:W-:Y:S01]  /*1880*/  STG.E desc[UR8][R2.64], R31 ;  /* 0x0000001f02007986 */ /* 0x000fe2000c101908 */
[----:B------:R-:W-:Y:S05]  /*1890*/  EXIT ;  /* 0x000000000000794d */ /* 0x000fea0003800000 */
.L_x_4:
[----:B------:R-:W-:-:S00]  /*18a0*/  BRA `(.L_x_4) ;  /* 0xfffffffc00fc7947 */ /* 0x000fc0000383ffff */
[----:B------:R-:W-:-:S00]  /*18b0*/  NOP ;  /* 0x0000000000007918 */ /* 0x000fc00000000000 */
        /* <DEDUP_REMOVED lines=12> */
.L_x_16:


//--------------------- .text._Z21mat_mul_tiled_generalPfS_S_iii --------------------------
	.section	.text._Z21mat_mul_tiled_generalPfS_S_iii,"ax",@progbits
	.align	128
        .global         _Z21mat_mul_tiled_generalPfS_S_iii
        .type           _Z21mat_mul_tiled_generalPfS_S_iii,@function
        .size           _Z21mat_mul_tiled_generalPfS_S_iii,(.L_x_17 - _Z21mat_mul_tiled_generalPfS_S_iii)
        .other          _Z21mat_mul_tiled_generalPfS_S_iii,@"STO_CUDA_ENTRY STV_DEFAULT"
_Z21mat_mul_tiled_generalPfS_S_iii:
.text._Z21mat_mul_tiled_generalPfS_S_iii:
[----:B------:R-:W-:Y:S01]  /*0000*/  LDC R1, c[0x0][0x37c] ;  /* 0x0000df00ff017b82 */ /* 0x000fe20000000800 */
[----:B------:R-:W0:Y:S01]  /*0010*/  S2R R12, SR_CTAID.Y ;  /* 0x00000000000c7919 */ /* 0x000e220000002600 */
[----:B------:R-:W1:Y:S01]  /*0020*/  LDCU UR10, c[0x0][0x39c] ;  /* 0x00007380ff0a77ac */ /* 0x000e620008000800 */
[----:B------:R-:W-:Y:S01]  /*0030*/  HFMA2 R23, -RZ, RZ, 0, 0 ;  /* 0x00000000ff177431 */ /* 0x000fe200000001ff */
[----:B------:R-:W0:Y:S01]  /*0040*/  S2R R0, SR_TID.Y ;  /* 0x0000000000007919 */ /* 0x000e220000002200 */
[----:B------:R-:W2:Y:S01]  /*0050*/  LDCU UR14, c[0x0][0x3a0] ;  /* 0x00007400ff0e77ac */ /* 0x000ea20008000800 */
[----:B------:R-:W3:Y:S01]  /*0060*/  S2R R5, SR_CTAID.X ;  /* 0x0000000000057919 */ /* 0x000ee20000002500 */
[----:B------:R-:W4:Y:S01]  /*0070*/  LDCU.64 UR8, c[0x0][0x358] ;  /* 0x00006b00ff0877ac */ /* 0x000f220008000a00 */
[----:B------:R-:W3:Y:S01]  /*0080*/  S2R R21, SR_TID.X ;  /* 0x0000000000157919 */ /* 0x000ee20000002100 */
[----:B-1----:R-:W-:Y:S01]  /*0090*/  UISETP.GE.AND UP0, UPT, UR10, 0x1, UPT ;  /* 0x000000010a00788c */ /* 0x002fe2000bf06270 */
[----:B0-----:R-:W-:-:S02]  /*00a0*/  LEA R12, R12, R0, 0x4 ;  /* 0x000000000c0c7211 */ /* 0x001fc400078e20ff */
[----:B---3--:R-:W-:-:S06]  /*00b0*/  LEA R13, R5, R21, 0x4 ;  /* 0x00000015050d7211 */ /* 0x008fcc00078e20ff */
[----:B--2-4-:R-:W-:Y:S05]  /*00c0*/  BRA.U !UP0, `(.L_x_5) ;  /* 0x0000000508387547 */ /* 0x014fea000b800000 */
[----:B------:R-:W0:Y:S01]  /*00d0*/  S2UR UR7, SR_CgaCtaId ;  /* 0x00000000000779c3 */ /* 0x000e220000008800 */
[----:B------:R-:W1:Y:S01]  /*00e0*/  LDCU UR11, c[0x0][0x3a0] ;  /* 0x00007400ff0b77ac */ /* 0x000e620008000800 */
[----:B------:R-:W-:Y:S01]  /*00f0*/  MOV R23, RZ ;  /* 0x000000ff00177202 */ /* 0x000fe20000000f00 */
[----:B------:R-:W-:Y:S01]  /*0100*/  IMAD R15, R12, UR10, R21 ;  /* 0x0000000a0c0f7c24 */ /* 0x000fe2000f8e0215 */
[----:B------:R-:W-:Y:S01]  /*0110*/  UMOV UR5, 0x400 ;  /* 0x0000040000057882 */ /* 0x000fe20000000000 */
[----:B------:R-:W-:-:S03]  /*0120*/  UIADD3 UR4, UPT, UPT, UR10, 0xf, URZ ;  /* 0x0000000f0a047890 */ /* 0x000fc6000fffe0ff */
[----:B------:R-:W2:Y:S01]  /*0130*/  LDC R16, c[0x0][0x3a0] ;  /* 0x0000e800ff107b82 */ /* 0x000ea20000000800 */
[----:B------:R-:W-:Y:S02]  /*0140*/  UIADD3 UR6, UPT, UPT, UR5, 0x400, URZ ;  /* 0x0000040005067890 */ /* 0x000fe4000fffe0ff */
[----:B------:R-:W-:Y:S01]  /*0150*/  USHF.R.U32.HI UR4, URZ, 0x4, UR4 ;  /* 0x00000004ff047899 */ /* 0x000fe20008011604 */
[----:B------:R-:W3:Y:S04]  /*0160*/  LDCU.64 UR12, c[0x0][0x398] ;  /* 0x00007300ff0c77ac */ /* 0x000ee80008000a00 */
[----:B------:R-:W4:Y:S01]  /*0170*/  LDC.64 R2, c[0x0][0x380] ;  /* 0x0000e000ff027b82 */ /* 0x000f220000000a00 */
[----:B------:R-:W-:Y:S01]  /*0180*/  UIADD3 UR4, UPT, UPT, -UR4, URZ, URZ ;  /* 0x000000ff04047290 */ /* 0x000fe2000fffe1ff */
[----:B-1----:R-:W-:Y:S01]  /*0190*/  IMAD R14, R0, UR11, R21 ;  /* 0x0000000b000e7c24 */ /* 0x002fe2000f8e0215 */
[----:B0-----:R-:W-:-:S04]  /*01a0*/  ULEA UR5, UR7, UR5, 0x18 ;  /* 0x0000000507057291 */ /* 0x001fc8000f8ec0ff */
[----:B------:R-:W-:Y:S01]  /*01b0*/  LEA R14, R5, R14, 0x4 ;  /* 0x0000000e050e7211 */ /* 0x000fe200078e20ff */
[----:B------:R-:W-:Y:S01]  /*01c0*/  ULEA UR6, UR7, UR6, 0x18 ;  /* 0x0000000607067291 */ /* 0x000fe2000f8ec0ff */
[----:B------:R-:W-:-:S05]  /*01d0*/  LEA R18, R0, UR5, 0x6 ;  /* 0x0000000500127c11 */ /* 0x000fca000f8e30ff */
[C---:B------:R-:W-:Y:S02]  /*01e0*/  LEA R19, R21.reuse, UR6, 0x2 ;  /* 0x0000000615137c11 */ /* 0x040fe4000f8e10ff */
[----:B------:R-:W-:Y:S02]  /*01f0*/  LEA R20, R21, R18, 0x2 ;  /* 0x0000001215147211 */ /* 0x000fe400078e10ff */
[----:B---3--:R-:W-:-:S07]  /*0200*/  LEA R17, R0, R19, 0x6 ;  /* 0x0000001300117211 */ /* 0x008fce00078e30ff */
.L_x_6:
[----:B------:R-:W-:Y:S01]  /*0210*/  ISETP.GE.AND P0, PT, R0, UR13, PT ;  /* 0x0000000d00007c0c */ /* 0x000fe2000bf06270 */
[----:B------:R-:W-:Y:S01]  /*0220*/  HFMA2 R22, -RZ, RZ, 0, 0 ;  /* 0x00000000ff167431 */ /* 0x000fe200000001ff */
[----:B------:R-:W-:Y:S01]  /*0230*/  ISETP.GE.AND P1, PT, R21, UR13, PT ;  /* 0x0000000d15007c0c */ /* 0x000fe2000bf26270 */
[----:B----4-:R-:W-:Y:S01]  /*0240*/  IMAD.WIDE R4, R15, 0x4, R2 ;  /* 0x000000040f047825 */ /* 0x010fe200078e0202 */
[----:B--2---:R-:W-:Y:S02]  /*0250*/  ISETP.GE.OR P0, PT, R13, R16, P0 ;  /* 0x000000100d00720c */ /* 0x004fe40000706670 */
[----:B------:R-:W-:Y:S02]  /*0260*/  ISETP.GE.OR P1, PT, R12, UR12, P1 ;  /* 0x0000000c0c007c0c */ /* 0x000fe40008f26670 */
[----:B------:R-:W-:-:S09]  /*0270*/  MOV R27, RZ ;  /* 0x000000ff001b7202 */ /* 0x000fd20000000f00 */
[----:B------:R-:W0:Y:S02]  /*0280*/  @!P0 LDC.64 R6, c[0x0][0x388] ;  /* 0x0000e200ff068b82 */ /* 0x000e240000000a00 */
[----:B------:R-:W2:Y:S01]  /*0290*/  @!P1 LDG.E R27, desc[UR8][R4.64] ;  /* 0x00000008041b9981 */ /* 0x000ea2000c1e1900 */
[----:B0-----:R-:W-:-:S05]  /*02a0*/  @!P0 IMAD.WIDE R6, R14, 0x4, R6 ;  /* 0x000000040e068825 */ /* 0x001fca00078e0206 */
[----:B------:R-:W3:Y:S01]  /*02b0*/  @!P0 LDG.E R22, desc[UR8][R6.64] ;  /* 0x0000000806168981 */ /* 0x000ee2000c1e1900 */
[----:B------:R-:W-:-:S04]  /*02c0*/  UIADD3 UR4, UPT, UPT, UR4, 0x1, URZ ;  /* 0x0000000104047890 */ /* 0x000fc8000fffe0ff */
[----:B------:R-:W-:Y:S01]  /*02d0*/  UISETP.NE.AND UP0, UPT, UR4, URZ, UPT ;  /* 0x000000ff0400728c */ /* 0x000fe2000bf05270 */
[----:B------:R-:W-:Y:S02]  /*02e0*/  IADD3 R0, PT, PT, R0, 0x10, RZ ;  /* 0x0000001000007810 */ /* 0x000fe40007ffe0ff */
[----:B------:R-:W-:Y:S02]  /*02f0*/  IADD3 R15, PT, PT, R15, 0x10, RZ ;  /* 0x000000100f0f7810 */ /* 0x000fe40007ffe0ff */
[----:B------:R-:W-:Y:S02]  /*0300*/  IADD3 R21, PT, PT, R21, 0x10, RZ ;  /* 0x0000001015157810 */ /* 0x000fe40007ffe0ff */
        /* <DEDUP_REMOVED lines=9> */
[----:B------:R-:W-:Y:S04]  /*03a0*/  LDS.128 R4, [R18+0x10] ;  /* 0x0000100012047984 */ /* 0x000fe80000000c00 */
[----:B------:R-:W-:Y:S04]  /*03b0*/  LDS R22, [R19+0x140] ;  /* 0x0001400013167984 */ /* 0x000fe80000000800 */
[----:B------:R-:W-:Y:S01]  /*03c0*/  LDS R27, [R19+0x200] ;  /* 0x00020000131b7984 */ /* 0x000fe20000000800 */
[----:B0-----:R-:W-:-:S03]  /*03d0*/  FFMA R8, R8, R26, R23 ;  /* 0x0000001a08087223 */ /* 0x001fc60000000017 */
[----:B------:R-:W0:Y:S01]  /*03e0*/  LDS R23, [R19+0x100] ;  /* 0x0001000013177984 */ /* 0x000e220000000800 */
[----:B-1----:R-:W-:-:S03]  /*03f0*/  FFMA R8, R29, R9, R8 ;  /* 0x000000091d087223 */ /* 0x002fc60000000008 */
[----:B------:R-:W-:Y:S01]  /*0400*/  LDS R26, [R19+0x1c0] ;  /* 0x0001c000131a7984 */ /* 0x000fe20000000800 */
[----:B--2---:R-:W-:-:S03]  /*0410*/  FFMA R9, R25, R10, R8 ;  /* 0x0000000a19097223 */ /* 0x004fc60000000008 */
[----:B------:R-:W1:Y:S01]  /*0420*/  LDS R25, [R19+0x180] ;  /* 0x0001800013197984 */ /* 0x000e620000000800 */
[----:B---3--:R-:W-:-:S03]  /*0430*/  FFMA R9, R24, R11, R9 ;  /* 0x0000000b18097223 */ /* 0x008fc60000000009 */
[----:B------:R-:W-:Y:S01]  /*0440*/  LDS R24, [R19+0x240] ;  /* 0x0002400013187984 */ /* 0x000fe20000000800 */
[----:B0-----:R-:W-:-:S03]  /*0450*/  FFMA R23, R4, R23, R9 ;  /* 0x0000001704177223 */ /* 0x001fc60000000009 */
[----:B------:R-:W0:Y:S01]  /*0460*/  LDS.128 R8, [R18+0x20] ;  /* 0x0000200012087984 */ /* 0x000e220000000c00 */
[----:B------:R-:W-:-:S03]  /*0470*/  FFMA R22, R22, R5, R23 ;  /* 0x0000000516167223 */ /* 0x000fc60000000017 */
[----:B------:R-:W2:Y:S01]  /*0480*/  LDS R23, [R19+0x280] ;  /* 0x0002800013177984 */ /* 0x000ea20000000800 */
[----:B-1----:R-:W-:-:S03]  /*0490*/  FFMA R25, R25, R6, R22 ;  /* 0x0000000619197223 */ /* 0x002fc60000000016 */
[----:B------:R-:W1:Y:S01]  /*04a0*/  LDS R22, [R19+0x2c0] ;  /* 0x0002c00013167984 */ /* 0x000e620000000800 */
[----:B------:R-:W-:-:S03]  /*04b0*/  FFMA R7, R26, R7, R25 ;  /* 0x000000071a077223 */ /* 0x000fc60000000019 */
[----:B------:R-:W-:Y:S01]  /*04c0*/  LDS R25, [R19+0x300] ;  /* 0x0003000013197984 */ /* 0x000fe20000000800 */
[----:B0-----:R-:W-:-:S03]  /*04d0*/  FFMA R27, R8, R27, R7 ;  /* 0x0000001b081b7223 */ /* 0x001fc60000000007 */
[----:B------:R-:W0:Y:S01]  /*04e0*/  LDS.128 R4, [R18+0x30] ;  /* 0x0000300012047984 */ /* 0x000e220000000c00 */
[----:B------:R-:W-:-:S03]  /*04f0*/  FFMA R24, R24, R9, R27 ;  /* 0x0000000918187223 */ /* 0x000fc6000000001b */
[----:B------:R-:W3:Y:S04]  /*0500*/  LDS R27, [R19+0x340] ;  /* 0x00034000131b7984 */ /* 0x000ee80000000800 */
[----:B------:R-:W4:Y:S04]  /*0510*/  LDS R9, [R19+0x380] ;  /* 0x0003800013097984 */ /* 0x000f280000000800 */
[----:B------:R-:W5:Y:S01]  /*0520*/  LDS R8, [R19+0x3c0] ;  /* 0x0003c00013087984 */ /* 0x000f620000000800 */
[----:B--2---:R-:W-:-:S04]  /*0530*/  FFMA R23, R23, R10, R24 ;  /* 0x0000000a17177223 */ /* 0x004fc80000000018 */
[----:B-1----:R-:W-:-:S04]  /*0540*/  FFMA R11, R22, R11, R23 ;  /* 0x0000000b160b7223 */ /* 0x002fc80000000017 */
[----:B0-----:R-:W-:-:S04]  /*0550*/  FFMA R4, R4, R25, R11 ;  /* 0x0000001904047223 */ /* 0x001fc8000000000b */
[----:B---3--:R-:W-:-:S04]  /*0560*/  FFMA R4, R27, R5, R4 ;  /* 0x000000051b047223 */ /* 0x008fc80000000004 */
[----:B----4-:R-:W-:-:S04]  /*0570*/  FFMA R9, R9, R6, R4 ;  /* 0x0000000609097223 */ /* 0x010fc80000000004 */
[----:B-----5:R-:W-:Y:S01]  /*0580*/  FFMA R23, R8, R7, R9 ;  /* 0x0000000708177223 */ /* 0x020fe20000000009 */
[----:B------:R-:W-:Y:S06]  /*0590*/  BAR.SYNC.DEFER_BLOCKING 0x0 ;  /* 0x0000000000007b1d */ /* 0x000fec0000010000 */
[----:B------:R-:W-:Y:S05]  /*05a0*/  BRA.U UP0, `(.L_x_6) ;  /* 0xfffffffd00187547 */ /* 0x000fea000b83ffff */
.L_x_5:
[----:B------:R-:W0:Y:S01]  /*05b0*/  LDCU UR4, c[0x0][0x398] ;  /* 0x00007300ff0477ac */ /* 0x000e220008000800 */
[----:B------:R-:W-:-:S04]  /*05c0*/  ISETP.GE.AND P0, PT, R13, UR14, PT ;  /* 0x0000000e0d007c0c */ /* 0x000fc8000bf06270 */
[----:B0-----:R-:W-:-:S13]  /*05d0*/  ISETP.GE.OR P0, PT, R12, UR4, P0 ;  /* 0x000000040c007c0c */ /* 0x001fda0008706670 */
[----:B------:R-:W-:Y:S05]  /*05e0*/  @P0 EXIT ;  /* 0x000000000000094d */ /* 0x000fea0003800000 */
[----:B------:R-:W0:Y:S01]  /*05f0*/  LDC.64 R2, c[0x0][0x390] ;  /* 0x0000e400ff027b82 */ /* 0x000e220000000a00 */
[----:B------:R-:W-:-:S04]  /*0600*/  IMAD R13, R12, UR14, R13 ;  /* 0x0000000e0c0d7c24 */ /* 0x000fc8000f8e020d */
[----:B0-----:R-:W-:-:S05]  /*0610*/  IMAD.WIDE R2, R13, 0x4, R2 ;  /* 0x000000040d027825 */ /* 0x001fca00078e0202 */
[----:B------:R-:W-:Y:S01]  /*0620*/  STG.E desc[UR8][R2.64], R23 ;  /* 0x0000001702007986 */ /* 0x000fe2000c101908 */
[----:B------:R-:W-:Y:S05]  /*0630*/  EXIT ;  /* 0x000000000000794d */ /* 0x000fea0003800000 */
.L_x_7:
        /* <DEDUP_REMOVED lines=12> */
.L_x_17:


//--------------------- .text._Z20mat_mul_tiled_squarePfS_S_i --------------------------
	.section	.text._Z20mat_mul_tiled_squarePfS_S_i,"ax",@progbits
	.align	128
        .global         _Z20mat_mul_tiled_squarePfS_S_i
        .type           _Z20mat_mul_tiled_squarePfS_S_i,@function
        .size           _Z20mat_mul_tiled_squarePfS_S_i,(.L_x_18 - _Z20mat_mul_tiled_squarePfS_S_i)
        .other          _Z20mat_mul_tiled_squarePfS_S_i,@"STO_CUDA_ENTRY STV_DEFAULT"
_Z20mat_mul_tiled_squarePfS_S_i:
.text._Z20mat_mul_tiled_squarePfS_S_i:
[----:B------:R-:W-:Y:S01]  /*0000*/  LDC R1, c[0x0][0x37c] ;  /* 0x0000df00ff017b82 */ /* 0x000fe20000000800 */
[----:B------:R-:W0:Y:S01]  /*0010*/  LDCU UR4, c[0x0][0x398] ;  /* 0x00007300ff0477ac */ /* 0x000e220008000800 */
[----:B------:R-:W1:Y:S01]  /*0020*/  S2R R5, SR_CTAID.Y ;  /* 0x0000000000057919 */ /* 0x000e620000002600 */
[----:B------:R-:W-:Y:S01]  /*0030*/  HFMA2 R25, -RZ, RZ, 0, 0 ;  /* 0x00000000ff197431 */ /* 0x000fe200000001ff */
[----:B------:R-:W2:Y:S01]  /*0040*/  LDCU.64 UR8, c[0x0][0x358] ;  /* 0x00006b00ff0877ac */ /* 0x000ea20008000a00 */
[----:B------:R-:W1:Y:S01]  /*0050*/  S2R R3, SR_TID.Y ;  /* 0x0000000000037919 */ /* 0x000e620000002200 */
[----:B------:R-:W3:Y:S01]  /*0060*/  S2R R10, SR_CTAID.X ;  /* 0x00000000000a7919 */ /* 0x000ee20000002500 */
[----:B------:R-:W3:Y:S01]  /*0070*/  S2R R2, SR_TID.X ;  /* 0x0000000000027919 */ /* 0x000ee20000002100 */
[----:B0-----:R-:W-:-:S04]  /*0080*/  MOV R6, UR4 ;  /* 0x0000000400067c02 */ /* 0x001fc80008000f00 */
[----:B------:R-:W-:Y:S02]  /*0090*/  ISETP.GE.AND P0, PT, R6, 0x1, PT ;  /* 0x000000010600780c */ /* 0x000fe40003f06270 */
[----:B-1----:R-:W-:Y:S02]  /*00a0*/  LEA R5, R5, R3, 0x4 ;  /* 0x0000000305057211 */ /* 0x002fe400078e20ff */
[----:B---3--:R-:W-:-:S09]  /*00b0*/  LEA R4, R10, R2, 0x4 ;  /* 0x000000020a047211 */ /* 0x008fd200078e20ff */
[----:B--2---:R-:W-:Y:S05]  /*00c0*/  @!P0 BRA `(.L_x_8) ;  /* 0x0000000400348947 */ /* 0x004fea0003800000 */
[----:B------:R-:W0:Y:S01]  /*00d0*/  S2UR UR6, SR_CgaCtaId ;  /* 0x00000000000679c3 */ /* 0x000e220000008800 */
[----:B------:R-:W-:Y:S01]  /*00e0*/  UMOV UR4, 0x400 ;  /* 0x0000040000047882 */ /* 0x000fe20000000000 */
[----:B------:R-:W-:Y:S01]  /*00f0*/  IADD3 R8, PT, PT, R6, 0xf, RZ ;  /* 0x0000000f06087810 */ /* 0x000fe20007ffe0ff */
[----:B------:R-:W-:Y:S01]  /*0100*/  UIADD3 UR5, UPT, UPT, UR4, 0x400, URZ ;  /* 0x0000040004057890 */ /* 0x000fe2000fffe0ff */
[-CC-:B------:R-:W-:Y:S01]  /*0110*/  IMAD R7, R3, R6.reuse, R2.reuse ;  /* 0x0000000603077224 */ /* 0x180fe200078e0202 */
[----:B------:R-:W-:Y:S01]  /*0120*/  MOV R25, RZ ;  /* 0x000000ff00197202 */ /* 0x000fe20000000f00 */
[----:B------:R-:W-:Y:S01]  /*0130*/  IMAD R18, R5, R6, R2 ;  /* 0x0000000605127224 */ /* 0x000fe200078e0202 */
[----:B------:R-:W-:Y:S01]  /*0140*/  SHF.R.U32.HI R8, RZ, 0x4, R8 ;  /* 0x00000004ff087819 */ /* 0x000fe20000011608 */
[----:B------:R-:W1:Y:S01]  /*0150*/  LDC R0, c[0x0][0x398] ;  /* 0x0000e600ff007b82 */ /* 0x000e620000000800 */
[----:B------:R-:W-:Y:S02]  /*0160*/  IMAD R7, R10, 0x10, R7 ;  /* 0x000000100a077824 */ /* 0x000fe400078e0207 */
[----:B------:R-:W-:-:S05]  /*0170*/  IADD3 R19, PT, PT, -R8, RZ, RZ ;  /* 0x000000ff08137210 */ /* 0x000fca0007ffe1ff */
[----:B------:R-:W2:Y:S01]  /*0180*/  LDC.64 R22, c[0x0][0x380] ;  /* 0x0000e000ff167b82 */ /* 0x000ea20000000a00 */
[----:B0-----:R-:W-:Y:S02]  /*0190*/  ULEA UR5, UR6, UR5, 0x18 ;  /* 0x0000000506057291 */ /* 0x001fe4000f8ec0ff */
[----:B------:R-:W-:-:S04]  /*01a0*/  ULEA UR4, UR6, UR4, 0x18 ;  /* 0x0000000406047291 */ /* 0x000fc8000f8ec0ff */
[----:B------:R-:W-:Y:S02]  /*01b0*/  LEA R16, R2, UR5, 0x2 ;  /* 0x0000000502107c11 */ /* 0x000fe4000f8e10ff */
[----:B------:R-:W-:-:S03]  /*01c0*/  LEA R17, R3, UR4, 0x6 ;  /* 0x0000000403117c11 */ /* 0x000fc6000f8e30ff */
[----:B------:R-:W-:Y:S01]  /*01d0*/  IMAD R21, R3, 0x40, R16 ;  /* 0x0000004003157824 */ /* 0x000fe200078e0210 */
[----:B------:R-:W-:-:S07]  /*01e0*/  LEA R20, R2, R17, 0x2 ;  /* 0x0000001102147211 */ /* 0x000fce00078e10ff */
.L_x_9:
[----:B-1----:R-:W-:Y:S01]  /*01f0*/  MOV R6, R0 ;  /* 0x0000000000067202 */ /* 0x002fe20000000f00 */
[----:B------:R-:W-:Y:S01]  /*0200*/  HFMA2 R29, -RZ, RZ, 0, 0 ;  /* 0x00000000ff1d7431 */ /* 0x000fe200000001ff */
[----:B------:R-:W-:Y:S02]  /*0210*/  VIMNMX R9, PT, PT, R4, R3, !PT ;  /* 0x0000000304097248 */ /* 0x000fe40007fe0100 */
[-C--:B------:R-:W-:Y:S02]  /*0220*/  ISETP.GE.AND P0, PT, R2, R6.reuse, PT ;  /* 0x000000060200720c */ /* 0x080fe40003f06270 */
[-C--:B------:R-:W-:Y:S01]  /*0230*/  ISETP.GE.AND P1, PT, R9, R6.reuse, PT ;  /* 0x000000060900720c */ /* 0x080fe20003f26270 */
[----:B--2---:R-:W-:Y:S01]  /*0240*/  IMAD.WIDE R8, R18, 0x4, R22 ;  /* 0x0000000412087825 */ /* 0x004fe200078e0216 */
[----:B------:R-:W-:Y:S02]  /*0250*/  ISETP.GE.U32.OR P0, PT, R5, R6, P0 ;  /* 0x000000060500720c */ /* 0x000fe40000706470 */
[----:B------:R-:W-:-:S09]  /*0260*/  MOV R24, RZ ;  /* 0x000000ff00187202 */ /* 0x000fd20000000f00 */
[----:B------:R-:W0:Y:S02]  /*0270*/  @!P1 LDC.64 R10, c[0x0][0x388] ;  /* 0x0000e200ff0a9b82 */ /* 0x000e240000000a00 */
[----:B------:R-:W2:Y:S01]  /*0280*/  @!P0 LDG.E R29, desc[UR8][R8.64] ;  /* 0x00000008081d8981 */ /* 0x000ea2000c1e1900 */
[----:B0-----:R-:W-:-:S05]  /*0290*/  @!P1 IMAD.WIDE R10, R7, 0x4, R10 ;  /* 0x00000004070a9825 */ /* 0x001fca00078e020a */
[----:B------:R-:W3:Y:S01]  /*02a0*/  @!P1 LDG.E R24, desc[UR8][R10.64] ;  /* 0x000000080a189981 */ /* 0x000ee2000c1e1900 */
[----:B------:R-:W-:-:S05]  /*02b0*/  VIADD R19, R19, 0x1 ;  /* 0x0000000113137836 */ /* 0x000fca0000000000 */
[----:B------:R-:W-:Y:S02]  /*02c0*/  ISETP.NE.AND P0, PT, R19, RZ, PT ;  /* 0x000000ff1300720c */ /* 0x000fe40003f05270 */
        /* <DEDUP_REMOVED lines=11> */
[----:B------:R-:W-:Y:S04]  /*0380*/  LDS.128 R8, [R17+0x10] ;  /* 0x0000100011087984 */ /* 0x000fe80000000c00 */
[----:B------:R-:W-:Y:S01]  /*0390*/  LDS R24, [R16+0x140] ;  /* 0x0001400010187984 */ /* 0x000fe20000000800 */
[----:B0-----:R-:W-:-:S03]  /*03a0*/  FFMA R26, R12, R26, R25 ;  /* 0x0000001a0c1a7223 */ /* 0x001fc60000000019 */
[----:B------:R-:W0:Y:S01]  /*03b0*/  LDS R12, [R16+0xc0] ;  /* 0x0000c000100c7984 */ /* 0x000e220000000800 */
[----:B-1----:R-:W-:-:S03]  /*03c0*/  FFMA R26, R28, R13, R26 ;  /* 0x0000000d1c1a7223 */ /* 0x002fc6000000001a */
[----:B------:R-:W1:Y:S04]  /*03d0*/  LDS R13, [R16+0x100] ;  /* 0x00010000100d7984 */ /* 0x000e680000000800 */
[----:B------:R-:W3:Y:S01]  /*03e0*/  LDS R25, [R16+0x180] ;  /* 0x0001800010197984 */ /* 0x000ee20000000800 */
[----:B--2---:R-:W-:-:S04]  /*03f0*/  FFMA R27, R27, R14, R26 ;  /* 0x0000000e1b1b7223 */ /* 0x004fc8000000001a */
[----:B0-----:R-:W-:Y:S02]  /*0400*/  FFMA R15, R12, R15, R27 ;  /* 0x0000000f0c0f7223 */ /* 0x001fe4000000001b */
[----:B------:R-:W-:Y:S02]  /*0410*/  LDS R27, [R16+0x200] ;  /* 0x00020000101b7984 */ /* 0x000fe40000000800 */
[----:B-1----:R-:W-:Y:S02]  /*0420*/  FFMA R13, R8, R13, R15 ;  /* 0x0000000d080d7223 */ /* 0x002fe4000000000f */
[----:B------:R-:W0:Y:S02]  /*0430*/  LDS R8, [R16+0x1c0] ;  /* 0x0001c00010087984 */ /* 0x000e240000000800 */
[----:B------:R-:W-:Y:S02]  /*0440*/  FFMA R26, R24, R9, R13 ;  /* 0x00000009181a7223 */ /* 0x000fe4000000000d */
[----:B------:R-:W1:Y:S04]  /*0450*/  LDS.128 R12, [R17+0x20] ;  /* 0x00002000110c7984 */ /* 0x000e680000000c00 */
[----:B------:R-:W2:Y:S01]  /*0460*/  LDS R24, [R16+0x240] ;  /* 0x0002400010187984 */ /* 0x000ea20000000800 */
[----:B---3--:R-:W-:-:S03]  /*0470*/  FFMA R9, R25, R10, R26 ;  /* 0x0000000a19097223 */ /* 0x008fc6000000001a */
[----:B------:R-:W3:Y:S01]  /*0480*/  LDS R25, [R16+0x280] ;  /* 0x0002800010197984 */ /* 0x000ee20000000800 */
[----:B0-----:R-:W-:-:S04]  /*0490*/  FFMA R9, R8, R11, R9 ;  /* 0x0000000b08097223 */ /* 0x001fc80000000009 */
[----:B-1----:R-:W-:Y:S02]  /*04a0*/  FFMA R9, R12, R27, R9 ;  /* 0x0000001b0c097223 */ /* 0x002fe40000000009 */
[----:B------:R-:W0:Y:S02]  /*04b0*/  LDS R12, [R16+0x2c0] ;  /* 0x0002c000100c7984 */ /* 0x000e240000000800 */
[----:B--2---:R-:W-:Y:S02]  /*04c0*/  FFMA R24, R24, R13, R9 ;  /* 0x0000000d18187223 */ /* 0x004fe40000000009 */
[----:B------:R-:W-:Y:S04]  /*04d0*/  LDS R13, [R16+0x300] ;  /* 0x00030000100d7984 */ /* 0x000fe80000000800 */
[----:B------:R-:W1:Y:S01]  /*04e0*/  LDS.128 R8, [R17+0x30] ;  /* 0x0000300011087984 */ /* 0x000e620000000c00 */
[----:B---3--:R-:W-:-:S03]  /*04f0*/  FFMA R25, R25, R14, R24 ;  /* 0x0000000e19197223 */ /* 0x008fc60000000018 */
[----:B------:R-:W2:Y:S04]  /*0500*/  LDS R27, [R16+0x340] ;  /* 0x00034000101b7984 */ /* 0x000ea80000000800 */
[----:B------:R-:W3:Y:S04]  /*0510*/  LDS R24, [R16+0x380] ;  /* 0x0003800010187984 */ /* 0x000ee80000000800 */
[----:B------:R-:W4:Y:S01]  /*0520*/  LDS R14, [R16+0x3c0] ;  /* 0x0003c000100e7984 */ /* 0x000f220000000800 */
[----:B0-----:R-:W-:-:S04]  /*0530*/  FFMA R15, R12, R15, R25 ;  /* 0x0000000f0c0f7223 */ /* 0x001fc80000000019 */
[----:B-1----:R-:W-:-:S04]  /*0540*/  FFMA R8, R8, R13, R15 ;  /* 0x0000000d08087223 */ /* 0x002fc8000000000f */
[----:B--2---:R-:W-:-:S04]  /*0550*/  FFMA R9, R27, R9, R8 ;  /* 0x000000091b097223 */ /* 0x004fc80000000008 */
[----:B---3--:R-:W-:-:S04]  /*0560*/  FFMA R9, R24, R10, R9 ;  /* 0x0000000a18097223 */ /* 0x008fc80000000009 */
[----:B----4-:R-:W-:Y:S01]  /*0570*/  FFMA R25, R14, R11, R9 ;  /* 0x0000000b0e197223 */ /* 0x010fe20000000009 */
[----:B------:R-:W-:Y:S06]  /*0580*/  BAR.SYNC.DEFER_BLOCKING 0x0 ;  /* 0x0000000000007b1d */ /* 0x000fec0000010000 */
[----:B------:R-:W-:Y:S05]  /*0590*/  @P0 BRA `(.L_x_9) ;  /* 0xfffffffc00140947 */ /* 0x000fea000383ffff */
.L_x_8:
[----:B------:R-:W-:-:S04]  /*05a0*/  VIMNMX R3, PT, PT, R5, R4, !PT ;  /* 0x0000000405037248 */ /* 0x000fc80007fe0100 */
[----:B------:R-:W-:-:S13]  /*05b0*/  ISETP.GE.AND P0, PT, R3, R6, PT ;  /* 0x000000060300720c */ /* 0x000fda0003f06270 */
[----:B------:R-:W-:Y:S05]  /*05c0*/  @P0 EXIT ;  /* 0x000000000000094d */ /* 0x000fea0003800000 */
[----:B------:R-:W0:Y:S01]  /*05d0*/  LDC.64 R2, c[0x0][0x390] ;  /* 0x0000e400ff027b82 */ /* 0x000e220000000a00 */
[----:B------:R-:W-:-:S04]  /*05e0*/  IMAD R5, R5, R6, R4 ;  /* 0x0000000605057224 */ /* 0x000fc800078e0204 */
[----:B0-----:R-:W-:-:S05]  /*05f0*/  IMAD.WIDE R2, R5, 0x4, R2 ;  /* 0x0000000405027825 */ /* 0x001fca00078e0202 */
[----:B------:R-:W-:Y:S01]  /*0600*/  STG.E desc[UR8][R2.64], R25 ;  /* 0x0000001902007986 */ /* 0x000fe2000c101908 */
[----:B------:R-:W-:Y:S05]  /*0610*/  EXIT ;  /* 0x000000000000794d */ /* 0x000fea0003800000 */
.L_x_10:
        /* <DEDUP_REMOVED lines=14> */
.L_x_18:


//--------------------- .text._Z22mat_mul_without_tilingPfS_S_i --------------------------
	.section	.text._Z22mat_mul_without_tilingPfS_S_i,"ax",@progbits
	.align	128
        .global         _Z22mat_mul_without_tilingPfS_S_i
        .type           _Z22mat_mul_without_tilingPfS_S_i,@function
        .size           _Z22mat_mul_without_tilingPfS_S_i,(.L_x_19 - _Z22mat_mul_without_tilingPfS_S_i)
        .other          _Z22mat_mul_without_tilingPfS_S_i,@"STO_CUDA_ENTRY STV_DEFAULT"
_Z22mat_mul_without_tilingPfS_S_i:
.text._Z22mat_mul_without_tilingPfS_S_i:
[----:B------:R-:W-:Y:S01]  /*0000*/  LDC R1, c[0x0][0x37c] ;  /* 0x0000df00ff017b82 */ /* 0x000fe20000000800 */
[----:B------:R-:W0:Y:S07]  /*0010*/  S2R R0, SR_TID.Y ;  /* 0x0000000000007919 */ /* 0x000e2e0000002200 */
[----:B------:R-:W0:Y:S01]  /*0020*/  S2UR UR4, SR_CTAID.Y ;  /* 0x00000000000479c3 */ /* 0x000e220000002600 */
[----:B------:R-:W1:Y:S01]  /*0030*/  LDCU UR20, c[0x0][0x398] ;  /* 0x00007300ff1477ac */ /* 0x000e620008000800 */
[----:B------:R-:W2:Y:S06]  /*0040*/  S2R R3, SR_TID.X ;  /* 0x0000000000037919 */ /* 0x000eac0000002100 */
[----:B------:R-:W0:Y:S08]  /*0050*/  LDC R13, c[0x0][0x364] ;  /* 0x0000d900ff0d7b82 */ /* 0x000e300000000800 */
[----:B------:R-:W2:Y:S08]  /*0060*/  S2UR UR5, SR_CTAID.X ;  /* 0x00000000000579c3 */ /* 0x000eb00000002500 */
[----:B------:R-:W2:Y:S01]  /*0070*/  LDC R2, c[0x0][0x360] ;  /* 0x0000d800ff027b82 */ /* 0x000ea20000000800 */
[----:B0-----:R-:W-:-:S02]  /*0080*/  IMAD R13, R13, UR4, R0 ;  /* 0x000000040d0d7c24 */ /* 0x001fc4000f8e0200 */
[----:B--2---:R-:W-:-:S05]  /*0090*/  IMAD R0, R2, UR5, R3 ;  /* 0x0000000502007c24 */ /* 0x004fca000f8e0203 */
[----:B------:R-:W-:-:S04]  /*00a0*/  VIMNMX R2, PT, PT, R13, R0, !PT ;  /* 0x000000000d027248 */ /* 0x000fc80007fe0100 */
[----:B-1----:R-:W-:-:S13]  /*00b0*/  ISETP.GE.AND P0, PT, R2, UR20, PT ;  /* 0x0000001402007c0c */ /* 0x002fda000bf06270 */
[----:B------:R-:W-:Y:S05]  /*00c0*/  @P0 EXIT ;  /* 0x000000000000094d */ /* 0x000fea0003800000 */
[----:B------:R-:W-:Y:S01]  /*00d0*/  UISETP.GE.U32.AND UP0, UPT, UR20, 0x8, UPT ;  /* 0x000000081400788c */ /* 0x000fe2000bf06070 */
[----:B------:R-:W-:Y:S02]  /*00e0*/  HFMA2 R12, -RZ, RZ, 0, 0 ;  /* 0x00000000ff0c7431 */ /* 0x000fe400000001ff */
[----:B------:R-:W-:Y:S01]  /*00f0*/  IMAD R13, R13, UR20, RZ ;  /* 0x000000140d0d7c24 */ /* 0x000fe2000f8e02ff */
[----:B------:R-:W-:Y:S01]  /*0100*/  UMOV UR4, URZ ;  /* 0x000000ff00047c82 */ /* 0x000fe20008000000 */
[----:B------:R-:W0:Y:S04]  /*0110*/  LDCU.64 UR18, c[0x0][0x358] ;  /* 0x00006b00ff1277ac */ /* 0x000e280008000a00 */
[----:B------:R-:W-:Y:S05]  /*0120*/  BRA.U !UP0, `(.L_x_11) ;  /* 0x0000000508047547 */ /* 0x000fea000b800000 */
[----:B------:R-:W1:Y:S01]  /*0130*/  LDCU.128 UR24, c[0x0][0x380] ;  /* 0x00007000ff1877ac */ /* 0x000e620008000c00 */
[----:B------:R-:W-:Y:S02]  /*0140*/  MOV R12, RZ ;  /* 0x000000ff000c7202 */ /* 0x000fe40000000f00 */
[----:B------:R-:W-:Y:S01]  /*0150*/  MOV R14, R0 ;  /* 0x00000000000e7202 */ /* 0x000fe20000000f00 */
[----:B------:R-:W-:-:S04]  /*0160*/  ULOP3.LUT UR4, UR20, 0x7ffffff8, URZ, 0xc0, !UPT ;  /* 0x7ffffff814047892 */ /* 0x000fc8000f8ec0ff */
[----:B------:R-:W-:Y:S01]  /*0170*/  UIADD3 UR5, UPT, UPT, -UR4, URZ, URZ ;  /* 0x000000ff04057290 */ /* 0x000fe2000fffe1ff */
[----:B-1----:R-:W-:Y:S01]  /*0180*/  MOV R2, UR24 ;  /* 0x0000001800027c02 */ /* 0x002fe20008000f00 */
[----:B------:R-:W-:Y:S01]  /*0190*/  UIMAD.WIDE UR6, UR20, 0x8, UR26 ;  /* 0x00000008140678a5 */ /* 0x000fe2000f8e021a */
[----:B------:R-:W-:Y:S01]  /*01a0*/  MOV R3, UR25 ;  /* 0x0000001900037c02 */ /* 0x000fe20008000f00 */
[----:B------:R-:W-:Y:S02]  /*01b0*/  UIMAD.WIDE UR8, UR20, 0xc, UR26 ;  /* 0x0000000c140878a5 */ /* 0x000fe4000f8e021a */
[----:B------:R-:W-:Y:S01]  /*01c0*/  UIMAD.WIDE UR10, UR20, 0x10, UR26 ;  /* 0x00000010140a78a5 */ /* 0x000fe2000f8e021a */
[----:B------:R-:W-:Y:S01]  /*01d0*/  IMAD.WIDE.U32 R2, R13, 0x4, R2 ;  /* 0x000000040d027825 */ /* 0x000fe200078e0002 */
[----:B------:R-:W-:Y:S02]  /*01e0*/  UIMAD.WIDE UR12, UR20, 0x14, UR26 ;  /* 0x00000014140c78a5 */ /* 0x000fe4000f8e021a */
[----:B------:R-:W-:Y:S01]  /*01f0*/  UIMAD.WIDE UR14, UR20, 0x18, UR26 ;  /* 0x00000018140e78a5 */ /* 0x000fe2000f8e021a */
[----:B------:R-:W-:Y:S01]  /*0200*/  IADD3 R2, P0, PT, R2, 0x10, RZ ;  /* 0x0000001002027810 */ /* 0x000fe20007f1e0ff */
[----:B------:R-:W-:-:S03]  /*0210*/  UIMAD.WIDE UR16, UR20, 0x1c, UR26 ;  /* 0x0000001c141078a5 */ /* 0x000fc6000f8e021a */
[----:B------:R-:W-:-:S09]  /*0220*/  IADD3.X R3, PT, PT, RZ, R3, RZ, P0, !PT ;  /* 0x00000003ff037210 */ /* 0x000fd200007fe4ff */
.L_x_12:
[----:B------:R-:W-:Y:S01]  /*0230*/  UIMAD.WIDE UR22, UR20, 0x4, UR26 ;  /* 0x00000004141678a5 */ /* 0x000fe2000f8e021a */
[----:B------:R-:W-:Y:S02]  /*0240*/  IMAD.MOV.U32 R23, RZ, RZ, 0x4 ;  /* 0x00000004ff177424 */ /* 0x000fe400078e00ff */
[----:B------:R-:W-:Y:S01]  /*0250*/  HFMA2 R11, -RZ, RZ, 0, 2.384185791015625e-07 ;  /* 0x00000004ff0b7431 */ /* 0x000fe200000001ff */
[----:B------:R-:W-:Y:S01]  /*0260*/  MOV R25, 0x4 ;  /* 0x0000000400197802 */ /* 0x000fe20000000f00 */
[----:B0-----:R-:W2:Y:S01]  /*0270*/  LDG.E R21, desc[UR18][R2.64+-0x10] ;  /* 0xfffff01202157981 */ /* 0x001ea2000c1e1900 */
[C---:B------:R-:W-:Y:S01]  /*0280*/  IMAD.WIDE R22, R14.reuse, R23, UR26 ;  /* 0x0000001a0e167e25 */ /* 0x040fe2000f8e0217 */
[----:B------:R-:W-:Y:S02]  /*0290*/  MOV R8, UR22 ;  /* 0x0000001600087c02 */ /* 0x000fe40008000f00 */
[----:B------:R-:W-:Y:S01]  /*02a0*/  MOV R9, UR23 ;  /* 0x0000001700097c02 */ /* 0x000fe20008000f00 */
[----:B------:R-:W3:Y:S02]  /*02b0*/  LDG.E R19, desc[UR18][R2.64+-0xc] ;  /* 0xfffff41202137981 */ /* 0x000ee4000c1e1900 */
[----:B------:R-:W-:-:S02]  /*02c0*/  IMAD.WIDE R8, R14, 0x4, R8 ;  /* 0x000000040e087825 */ /* 0x000fc400078e0208 */
[----:B------:R-:W2:Y:S01]  /*02d0*/  LDG.E R22, desc[UR18][R22.64] ;  /* 0x0000001216167981 */ /* 0x000ea2000c1e1900 */
[----:B------:R-:W-:Y:S01]  /*02e0*/  MOV R5, 0x4 ;  /* 0x0000000400057802 */ /* 0x000fe20000000f00 */
[C---:B------:R-:W-:Y:S02]  /*02f0*/  IMAD.WIDE R24, R14.reuse, R25, UR6 ;  /* 0x000000060e187e25 */ /* 0x040fe4000f8e0219 */
[----:B------:R0:W3:Y:S02]  /*0300*/  LDG.E R20, desc[UR18][R8.64] ;  /* 0x0000001208147981 */ /* 0x0000e4000c1e1900 */
[----:B------:R-:W-:Y:S02]  /*0310*/  IMAD.WIDE R10, R14, R11, UR8 ;  /* 0x000000080e0a7e25 */ /* 0x000fe4000f8e020b */
[----:B------:R-:W4:Y:S04]  /*0320*/  LDG.E R18, desc[UR18][R24.64] ;  /* 0x0000001218127981 */ /* 0x000f28000c1e1900 */
[----:B------:R-:W4:Y:S01]  /*0330*/  LDG.E R17, desc[UR18][R2.64+-0x8] ;  /* 0xfffff81202117981 */ /* 0x000f22000c1e1900 */
[----:B0-----:R-:W-:-:S02]  /*0340*/  HFMA2 R9, -RZ, RZ, 0, 2.384185791015625e-07 ;  /* 0x00000004ff097431 */ /* 0x001fc400000001ff */
[----:B------:R-:W-:Y:S01]  /*0350*/  IMAD.MOV.U32 R7, RZ, RZ, 0x4 ;  /* 0x00000004ff077424 */ /* 0x000fe200078e00ff */
[----:B------:R0:W5:Y:S01]  /*0360*/  LDG.E R16, desc[UR18][R10.64] ;  /* 0x000000120a107981 */ /* 0x000162000c1e1900 */
[----:B------:R-:W-:-:S03]  /*0370*/  IMAD.WIDE R4, R14, R5, UR10 ;  /* 0x0000000a0e047e25 */ /* 0x000fc6000f8e0205 */
[----:B------:R-:W5:Y:S01]  /*0380*/  LDG.E R15, desc[UR18][R2.64+-0x4] ;  /* 0xfffffc12020f7981 */ /* 0x000f62000c1e1900 */
[C---:B------:R-:W-:Y:S01]  /*0390*/  IMAD.WIDE R6, R14.reuse, R7, UR12 ;  /* 0x0000000c0e067e25 */ /* 0x040fe2000f8e0207 */
[----:B------:R-:W-:Y:S02]  /*03a0*/  MOV R27, 0x4 ;  /* 0x00000004001b7802 */ /* 0x000fe40000000f00 */
[----:B------:R1:W5:Y:S01]  /*03b0*/  LDG.E R4, desc[UR18][R4.64] ;  /* 0x0000001204047981 */ /* 0x000362000c1e1900 */
[----:B------:R-:W-:-:S03]  /*03c0*/  IMAD.WIDE R8, R14, R9, UR14 ;  /* 0x0000000e0e087e25 */ /* 0x000fc6000f8e0209 */
[----:B------:R-:W5:Y:S01]  /*03d0*/  LDG.E R23, desc[UR18][R2.64] ;  /* 0x0000001202177981 */ /* 0x000f62000c1e1900 */
[----:B0-----:R-:W-:-:S03]  /*03e0*/  IMAD.WIDE R10, R14, R27, UR16 ;  /* 0x000000100e0a7e25 */ /* 0x001fc6000f8e021b */
[----:B------:R-:W5:Y:S04]  /*03f0*/  LDG.E R7, desc[UR18][R6.64] ;  /* 0x0000001206077981 */ /* 0x000f68000c1e1900 */
[----:B------:R-:W5:Y:S04]  /*0400*/  LDG.E R24, desc[UR18][R2.64+0x4] ;  /* 0x0000041202187981 */ /* 0x000f68000c1e1900 */
[----:B------:R-:W5:Y:S04]  /*0410*/  LDG.E R8, desc[UR18][R8.64] ;  /* 0x0000001208087981 */ /* 0x000f68000c1e1900 */
[----:B------:R-:W5:Y:S04]  /*0420*/  LDG.E R25, desc[UR18][R2.64+0x8] ;  /* 0x0000081202197981 */ /* 0x000f68000c1e1900 */
[----:B------:R-:W5:Y:S04]  /*0430*/  LDG.E R10, desc[UR18][R10.64] ;  /* 0x000000120a0a7981 */ /* 0x000f68000c1e1900 */
[----:B------:R0:W5:Y:S01]  /*0440*/  LDG.E R27, desc[UR18][R2.64+0xc] ;  /* 0x00000c12021b7981 */ /* 0x000162000c1e1900 */
[----:B------:R-:W-:-:S04]  /*0450*/  UIADD3 UR5, UPT, UPT, UR5, 0x8, URZ ;  /* 0x0000000805057890 */ /* 0x000fc8000fffe0ff */
[----:B------:R-:W-:Y:S01]  /*0460*/  UISETP.NE.AND UP0, UPT, UR5, URZ, UPT ;  /* 0x000000ff0500728c */ /* 0x000fe2000bf05270 */
[----:B-1----:R-:W-:Y:S02]  /*0470*/  MOV R5, UR20 ;  /* 0x0000001400057c02 */ /* 0x002fe40008000f00 */
[----:B0-----:R-:W-:Y:S02]  /*0480*/  IADD3 R2, P0, PT, R2, 0x20, RZ ;  /* 0x0000002002027810 */ /* 0x001fe40007f1e0ff */
[----:B------:R-:W-:Y:S02]  /*0490*/  LEA R14, R5, R14, 0x3 ;  /* 0x0000000e050e7211 */ /* 0x000fe400078e18ff */
[----:B------:R-:W-:Y:S01]  /*04a0*/  IADD3.X R3, PT, PT, RZ, R3, RZ, P0, !PT ;  /* 0x00000003ff037210 */ /* 0x000fe200007fe4ff */
[----:B--2---:R-:W-:-:S04]  /*04b0*/  FFMA R22, R21, R22, R12 ;  /* 0x0000001615167223 */ /* 0x004fc8000000000c */
[----:B---3--:R-:W-:-:S04]  /*04c0*/  FFMA R20, R19, R20, R22 ;  /* 0x0000001413147223 */ /* 0x008fc80000000016 */
[----:B----4-:R-:W-:-:S04]  /*04d0*/  FFMA R18, R17, R18, R20 ;  /* 0x0000001211127223 */ /* 0x010fc80000000014 */
[----:B-----5:R-:W-:-:S04]  /*04e0*/  FFMA R16, R15, R16, R18 ;  /* 0x000000100f107223 */ /* 0x020fc80000000012 */
[----:B------:R-:W-:-:S04]  /*04f0*/  FFMA R23, R23, R4, R16 ;  /* 0x0000000417177223 */ /* 0x000fc80000000010 */
[----:B------:R-:W-:-:S04]  /*0500*/  FFMA R24, R24, R7, R23 ;  /* 0x0000000718187223 */ /* 0x000fc80000000017 */
[----:B------:R-:W-:-:S04]  /*0510*/  FFMA R8, R25, R8, R24 ;  /* 0x0000000819087223 */ /* 0x000fc80000000018 */
[----:B------:R-:W-:Y:S01]  /*0520*/  FFMA R12, R27, R10, R8 ;  /* 0x0000000a1b0c7223 */ /* 0x000fe20000000008 */
[----:B------:R-:W-:Y:S06]  /*0530*/  BRA.U UP0, `(.L_x_12) ;  /* 0xfffffffd003c7547 */ /* 0x000fec000b83ffff */
.L_x_11:
[----:B------:R-:W-:-:S04]  /*0540*/  ULOP3.LUT UR6, UR20, 0x7, URZ, 0xc0, !UPT ;  /* 0x0000000714067892 */ /* 0x000fc8000f8ec0ff */
[----:B------:R-:W-:-:S09]  /*0550*/  UISETP.NE.AND UP0, UPT, UR6, URZ, UPT ;  /* 0x000000ff0600728c */ /* 0x000fd2000bf05270 */
[----:B------:R-:W-:Y:S05]  /*0560*/  BRA.U !UP0, `(.L_x_13) ;  /* 0x0000000508387547 */ /* 0x000fea000b800000 */
[----:B------:R-:W-:Y:S02]  /*0570*/  UISETP.GE.U32.AND UP0, UPT, UR6, 0x4, UPT ;  /* 0x000000040600788c */ /* 0x000fe4000bf06070 */
[----:B------:R-:W-:-:S04]  /*0580*/  ULOP3.LUT UR5, UR20, 0x3, URZ, 0xc0, !UPT ;  /* 0x0000000314057892 */ /* 0x000fc8000f8ec0ff */
[----:B------:R-:W-:-:S03]  /*0590*/  UISETP.NE.AND UP1, UPT, UR5, URZ, UPT ;  /* 0x000000ff0500728c */ /* 0x000fc6000bf25270 */
[----:B------:R-:W-:Y:S08]  /*05a0*/  BRA.U !UP0, `(.L_x_14) ;  /* 0x00000001087c7547 */ /* 0x000ff0000b800000 */
[----:B------:R-:W1:Y:S01]  /*05b0*/  LDC.64 R6, c[0x0][0x388] ;  /* 0x0000e200ff067b82 */ /* 0x000e620000000a00 */
[----:B------:R-:W2:Y:S01]  /*05c0*/  LDCU.64 UR6, c[0x0][0x380] ;  /* 0x00007000ff0677ac */ /* 0x000ea20008000a00 */
[----:B------:R-:W-:Y:S01]  /*05d0*/  IMAD.U32 R9, RZ, RZ, UR4 ;  /* 0x00000004ff097e24 */ /* 0x000fe2000f8e00ff */
[C---:B------:R-:W-:Y:S02]  /*05e0*/  IADD3 R3, PT, PT, R13.reuse, UR4, RZ ;  /* 0x000000040d037c10 */ /* 0x040fe4000fffe0ff */
[----:B------:R-:W-:Y:S01]  /*05f0*/  IADD3 R10, P0, PT, R13, UR4, RZ ;  /* 0x000000040d0a7c10 */ /* 0x000fe2000ff1e0ff */
[----:B------:R-:W-:Y:S01]  /*0600*/  IMAD R9, R9, UR20, R0 ;  /* 0x0000001409097c24 */ /* 0x000fe2000f8e0200 */
[----:B------:R-:W-:Y:S01]  /*0610*/  MOV R11, UR20 ;  /* 0x00000014000b7c02 */ /* 0x000fe20008000f00 */
[----:B------:R-:W3:Y:S01]  /*0620*/  LDC.64 R4, c[0x0][0x380] ;  /* 0x0000e000ff047b82 */ /* 0x000ee20000000a00 */
[----:B------:R-:W-:Y:S01]  /*0630*/  MOV R15, UR20 ;  /* 0x00000014000f7c02 */ /* 0x000fe20008000f00 */
[----:B-1----:R-:W-:Y:S01]  /*0640*/  IMAD.WIDE R6, R9, 0x4, R6 ;  /* 0x0000000409067825 */ /* 0x002fe200078e0206 */
[----:B------:R-:W-:-:S05]  /*0650*/  MOV R9, UR20 ;  /* 0x0000001400097c02 */ /* 0x000fca0008000f00 */
[----:B------:R-:W-:Y:S02]  /*0660*/  IMAD.WIDE R8, R9, 0x4, R6 ;  /* 0x0000000409087825 */ /* 0x000fe400078e0206 */
[----:B0-----:R-:W4:Y:S02]  /*0670*/  LDG.E R6, desc[UR18][R6.64] ;  /* 0x0000001206067981 */ /* 0x001f24000c1e1900 */
[----:B---3--:R-:W-:Y:S01]  /*0680*/  IMAD.WIDE.U32 R4, R3, 0x4, R4 ;  /* 0x0000000403047825 */ /* 0x008fe200078e0004 */
[----:B------:R-:W-:Y:S01]  /*0690*/  IADD3.X R3, PT, PT, RZ, RZ, RZ, P0, !PT ;  /* 0x000000ffff037210 */ /* 0x000fe200007fe4ff */
[----:B------:R-:W3:Y:S01]  /*06a0*/  LDG.E R17, desc[UR18][R8.64] ;  /* 0x0000001208117981 */ /* 0x000ee2000c1e1900 */
[----:B--2---:R-:W-:-:S03]  /*06b0*/  LEA R2, P0, R10, UR6, 0x2 ;  /* 0x000000060a027c11 */ /* 0x004fc6000f8010ff */
[----:B------:R-:W4:Y:S01]  /*06c0*/  LDG.E R5, desc[UR18][R4.64] ;  /* 0x0000001204057981 */ /* 0x000f22000c1e1900 */
[----:B------:R-:W-:Y:S01]  /*06d0*/  LEA.HI.X R3, R10, UR7, R3, 0x2, P0 ;  /* 0x000000070a037c11 */ /* 0x000fe200080f1403 */
[----:B------:R-:W-:-:S04]  /*06e0*/  IMAD.WIDE R10, R11, 0x4, R8 ;  /* 0x000000040b0a7825 */ /* 0x000fc800078e0208 */
[----:B------:R-:W3:Y:S01]  /*06f0*/  LDG.E R16, desc[UR18][R2.64+0x4] ;  /* 0x0000041202107981 */ /* 0x000ee2000c1e1900 */
[----:B------:R-:W-:-:S03]  /*0700*/  IMAD.WIDE R14, R15, 0x4, R10 ;  /* 0x000000040f0e7825 */ /* 0x000fc600078e020a */
[----:B------:R-:W2:Y:S04]  /*0710*/  LDG.E R19, desc[UR18][R10.64] ;  /* 0x000000120a137981 */ /* 0x000ea8000c1e1900 */
[----:B------:R-:W2:Y:S04]  /*0720*/  LDG.E R18, desc[UR18][R2.64+0x8] ;  /* 0x0000081202127981 */ /* 0x000ea8000c1e1900 */
[----:B------:R-:W5:Y:S04]  /*0730*/  LDG.E R20, desc[UR18][R2.64+0xc] ;  /* 0x00000c1202147981 */ /* 0x000f68000c1e1900 */
[----:B------:R-:W5:Y:S01]  /*0740*/  LDG.E R14, desc[UR18][R14.64] ;  /* 0x000000120e0e7981 */ /* 0x000f62000c1e1900 */
[----:B------:R-:W-:Y:S01]  /*0750*/  UIADD3 UR4, UPT, UPT, UR4, 0x4, URZ ;  /* 0x0000000404047890 */ /* 0x000fe2000fffe0ff */
[----:B----4-:R-:W-:-:S04]  /*0760*/  FFMA R5, R5, R6, R12 ;  /* 0x0000000605057223 */ /* 0x010fc8000000000c */
[----:B---3--:R-:W-:-:S04]  /*0770*/  FFMA R5, R16, R17, R5 ;  /* 0x0000001110057223 */ /* 0x008fc80000000005 */
[----:B--2---:R-:W-:-:S04]  /*0780*/  FFMA R5, R18, R19, R5 ;  /* 0x0000001312057223 */ /* 0x004fc80000000005 */
[----:B-----5:R-:W-:-:S07]  /*0790*/  FFMA R12, R20, R14, R5 ;  /* 0x0000000e140c7223 */ /* 0x020fce0000000005 */
.L_x_14:
[----:B------:R-:W-:Y:S05]  /*07a0*/  BRA.U !UP1, `(.L_x_13) ;  /* 0x0000000109a87547 */ /* 0x000fea000b800000 */
[----:B------:R-:W-:Y:S01]  /*07b0*/  UISETP.NE.AND UP0, UPT, UR5, 0x1, UPT ;  /* 0x000000010500788c */ /* 0x000fe2000bf05270 */
[----:B------:R-:W-:Y:S01]  /*07c0*/  MOV R7, UR4 ;  /* 0x0000000400077c02 */ /* 0x000fe20008000f00 */
[----:B------:R-:W-:Y:S02]  /*07d0*/  ULOP3.LUT UR5, UR20, 0x1, URZ, 0xc0, !UPT ;  /* 0x0000000114057892 */ /* 0x000fe4000f8ec0ff */
[----:B------:R-:W-:Y:S02]  /*07e0*/  MOV R15, UR20 ;  /* 0x00000014000f7c02 */ /* 0x000fe40008000f00 */
[----:B------:R-:W-:Y:S01]  /*07f0*/  UISETP.NE.U32.AND UP1, UPT, UR5, 0x1, UPT ;  /* 0x000000010500788c */ /* 0x000fe2000bf25070 */
[----:B------:R-:W-:-:S04]  /*0800*/  PLOP3.LUT P1, PT, PT, PT, UP0, 0x80, 0x8 ;  /* 0x000000000008781c */ /* 0x000fc80003f2f008 */
[----:B------:R-:W1:Y:S01]  /*0810*/  @UP0 LDCU.128 UR8, c[0x0][0x380] ;  /* 0x00007000ff0807ac */ /* 0x000e620008000c00 */
[----:B------:R-:W-:Y:S01]  /*0820*/  PLOP3.LUT P0, PT, PT, PT, UP1, 0x80, 0x8 ;  /* 0x000000000008781c */ /* 0x000fe20003f0f018 */
[----:B------:R-:W2:Y:S04]  /*0830*/  @UP0 LDCU.64 UR6, c[0x0][0x380] ;  /* 0x00007000ff0607ac */ /* 0x000ea80008000a00 */
[----:B------:R-:W3:Y:S03]  /*0840*/  @!UP1 LDCU.128 UR12, c[0x0][0x380] ;  /* 0x00007000ff0c97ac */ /* 0x000ee60008000c00 */
[C---:B------:R-:W-:Y:S02]  /*0850*/  @P1 IADD3 R3, PT, PT, R13.reuse, UR4, RZ ;  /* 0x000000040d031c10 */ /* 0x040fe4000fffe0ff */
[----:B------:R-:W-:Y:S01]  /*0860*/  @P1 IADD3 R6, P2, PT, R13, UR4, RZ ;  /* 0x000000040d061c10 */ /* 0x000fe2000ff5e0ff */
[----:B------:R-:W-:Y:S01]  /*0870*/  @UP0 UIADD3 UR4, UPT, UPT, UR4, 0x2, URZ ;  /* 0x0000000204040890 */ /* 0x000fe2000fffe0ff */
[----:B-1----:R-:W-:Y:S01]  /*0880*/  MOV R11, UR9 ;  /* 0x00000009000b7c02 */ /* 0x002fe20008000f00 */
[----:B------:R-:W-:Y:S01]  /*0890*/  IMAD.U32 R10, RZ, RZ, UR8 ;  /* 0x00000008ff0a7e24 */ /* 0x000fe2000f8e00ff */
[----:B------:R-:W-:-:S02]  /*08a0*/  MOV R4, UR10 ;  /* 0x0000000a00047c02 */ /* 0x000fc40008000f00 */
[----:B------:R-:W-:Y:S01]  /*08b0*/  MOV R5, UR11 ;  /* 0x0000000b00057c02 */ /* 0x000fe20008000f00 */
[----:B------:R-:W-:-:S04]  /*08c0*/  @P1 IMAD.WIDE.U32 R10, R3, 0x4, R10 ;  /* 0x00000004030a1825 */ /* 0x000fc800078e000a */
[----:B------:R-:W-:Y:S01]  /*08d0*/  @P1 IMAD R3, R7, UR20, R0 ;  /* 0x0000001407031c24 */ /* 0x000fe2000f8e0200 */
[----:B------:R-:W-:Y:S01]  /*08e0*/  @P1 IADD3.X R7, PT, PT, RZ, RZ, RZ, P2, !PT ;  /* 0x000000ffff071210 */ /* 0x000fe200017fe4ff */
[----:B------:R-:W-:Y:S01]  /*08f0*/  IMAD.U32 R19, RZ, RZ, UR4 ;  /* 0x00000004ff137e24 */ /* 0x000fe2000f8e00ff */
[C---:B--2---:R-:W-:Y:S01]  /*0900*/  @P1 LEA R2, P2, R6.reuse, UR6, 0x2 ;  /* 0x0000000606021c11 */ /* 0x044fe2000f8410ff */
[----:B------:R-:W-:Y:S01]  /*0910*/  @P1 IMAD.WIDE R4, R3, 0x4, R4 ;  /* 0x0000000403041825 */ /* 0x000fe200078e0204 */
[----:B------:R-:W-:Y:S01]  /*0920*/  @!P0 IADD3 R17, PT, PT, R13, UR4, RZ ;  /* 0x000000040d118c10 */ /* 0x000fe2000fffe0ff */
[----:B0-----:R-:W2:Y:S01]  /*0930*/  @P1 LDG.E R11, desc[UR18][R10.64] ;  /* 0x000000120a0b1981 */ /* 0x001ea2000c1e1900 */
[----:B------:R-:W-:Y:S01]  /*0940*/  @P1 LEA.HI.X R3, R6, UR7, R7, 0x2, P2 ;  /* 0x0000000706031c11 */ /* 0x000fe200090f1407 */
[----:B------:R-:W-:Y:S01]  /*0950*/  @!P0 IMAD R19, R19, UR20, R0 ;  /* 0x0000001413138c24 */ /* 0x000fe2000f8e0200 */
[----:B---3--:R-:W-:Y:S01]  /*0960*/  MOV R6, UR12 ;  /* 0x0000000c00067c02 */ /* 0x008fe20008000f00 */
[----:B------:R-:W-:Y:S01]  /*0970*/  @P1 IMAD.WIDE R14, R15, 0x4, R4 ;  /* 0x000000040f0e1825 */ /* 0x000fe200078e0204 */
[----:B------:R-:W-:Y:S01]  /*0980*/  MOV R7, UR13 ;  /* 0x0000000d00077c02 */ /* 0x000fe20008000f00 */
[----:B------:R-:W2:Y:S01]  /*0990*/  @P1 LDG.E R4, desc[UR18][R4.64] ;  /* 0x0000001204041981 */ /* 0x000ea2000c1e1900 */
[----:B------:R-:W-:-:S02]  /*09a0*/  MOV R8, UR14 ;  /* 0x0000000e00087c02 */ /* 0x000fc40008000f00 */
[----:B------:R-:W-:Y:S01]  /*09b0*/  MOV R9, UR15 ;  /* 0x0000000f00097c02 */ /* 0x000fe20008000f00 */
[----:B------:R-:W-:Y:S01]  /*09c0*/  @!P0 IMAD.WIDE.U32 R6, R17, 0x4, R6 ;  /* 0x0000000411068825 */ /* 0x000fe200078e0006 */
[----:B------:R-:W3:Y:S03]  /*09d0*/  @P1 LDG.E R14, desc[UR18][R14.64] ;  /* 0x000000120e0e1981 */ /* 0x000ee6000c1e1900 */
[----:B------:R-:W-:Y:S01]  /*09e0*/  @!P0 IMAD.WIDE R8, R19, 0x4, R8 ;  /* 0x0000000413088825 */ /* 0x000fe200078e0208 */
[----:B------:R-:W3:Y:S04]  /*09f0*/  @P1 LDG.E R2, desc[UR18][R2.64+0x4] ;  /* 0x0000041202021981 */ /* 0x000ee8000c1e1900 */
[----:B------:R-:W4:Y:S04]  /*0a00*/  @!P0 LDG.E R7, desc[UR18][R6.64] ;  /* 0x0000001206078981 */ /* 0x000f28000c1e1900 */
[----:B------:R-:W4:Y:S01]  /*0a10*/  @!P0 LDG.E R8, desc[UR18][R8.64] ;  /* 0x0000001208088981 */ /* 0x000f22000c1e1900 */
[----:B--2---:R-:W-:-:S04]  /*0a20*/  @P1 FFMA R11, R11, R4, R12 ;  /* 0x000000040b0b1223 */ /* 0x004fc8000000000c */
[----:B---3--:R-:W-:-:S04]  /*0a30*/  @P1 FFMA R12, R2, R14, R11 ;  /* 0x0000000e020c1223 */ /* 0x008fc8000000000b */
[----:B----4-:R-:W-:-:S07]  /*0a40*/  @!P0 FFMA R12, R7, R8, R12 ;  /* 0x00000008070c8223 */ /* 0x010fce000000000c */
.L_x_13:
[----:B------:R-:W1:Y:S01]  /*0a50*/  LDC.64 R2, c[0x0][0x390] ;  /* 0x0000e400ff027b82 */ /* 0x000e620000000a00 */
[----:B------:R-:W-:-:S05]  /*0a60*/  IADD3 R13, PT, PT, R0, R13, RZ ;  /* 0x0000000d000d7210 */ /* 0x000fca0007ffe0ff */
[----:B-1----:R-:W-:-:S05]  /*0a70*/  IMAD.WIDE R2, R13, 0x4, R2 ;  /* 0x000000040d027825 */ /* 0x002fca00078e0202 */
[----:B0-----:R-:W-:Y:S01]  /*0a80*/  STG.E desc[UR18][R2.64], R12 ;  /* 0x0000000c02007986 */ /* 0x001fe2000c101912 */
[----:B------:R-:W-:Y:S05]  /*0a90*/  EXIT ;  /* 0x000000000000794d */ /* 0x000fea0003800000 */
.L_x_15:
        /* <DEDUP_REMOVED lines=14> */
.L_x_19:


//--------------------- .nv.shared._Z23mat_mul_tiled_optimizedPfS_S_i --------------------------
	.section	.nv.shared._Z23mat_mul_tiled_optimizedPfS_S_i,"aw",@nobits
	.sectionflags	@""
	.align	4
.nv.shared._Z23mat_mul_tiled_optimizedPfS_S_i:
	.zero		3072


//--------------------- .nv.shared.reserved.0     --------------------------
	.section	.nv.shared.reserved.0,"aw",@nobits
	.weak		__nv_reservedSMEM_offset_0_alias
	.size		__nv_reservedSMEM_offset_0_alias, 0, 64
	.other		__nv_reservedSMEM_offset_0_alias,@"STO_CUDA_RESERVED_SHARED STV_DEFAULT"
__nv_reservedSMEM_offset_0_alias:
	.zero		0
	.zero		64


//--------------------- .nv.shared._Z21mat_mul_tiled_generalPfS_S_iii --------------------------
	.section	.nv.shared._Z21mat_mul_tiled_generalPfS_S_iii,"aw",@nobits
	.sectionflags	@""
	.align	4
.nv.shared._Z21mat_mul_tiled_generalPfS_S_iii:
	.zero		3072


//--------------------- .nv.shared._Z20mat_mul_tiled_squarePfS_S_i --------------------------
	.section	.nv.shared._Z20mat_mul_tiled_squarePfS_S_i,"aw",@nobits
	.sectionflags	@""
	.align	4
.nv.shared._Z20mat_mul_tiled_squarePfS_S_i:
	.zero		3072


//--------------------- .nv.constant0._Z23mat_mul_tiled_optimizedPfS_S_i --------------------------
	.section	.nv.constant0._Z23mat_mul_tiled_optimizedPfS_S_i,"a",@progbits
	.sectionflags	@""
	.align	4
.nv.constant0._Z23mat_mul_tiled_optimizedPfS_S_i:
	.zero		924


//--------------------- .nv.constant0._Z21mat_mul_tiled_generalPfS_S_iii --------------------------
	.section	.nv.constant0._Z21mat_mul_tiled_generalPfS_S_iii,"a",@progbits
	.sectionflags	@""
	.align	4
.nv.constant0._Z21mat_mul_tiled_generalPfS_S_iii:
	.zero		932


//--------------------- .nv.constant0._Z20mat_mul_tiled_squarePfS_S_i --------------------------
	.section	.nv.constant0._Z20mat_mul_tiled_squarePfS_S_i,"a",@progbits
	.sectionflags	@""
	.align	4
.nv.constant0._Z20mat_mul_tiled_squarePfS_S_i:
	.zero		924


//--------------------- .nv.constant0._Z22mat_mul_without_tilingPfS_S_i --------------------------
	.section	.nv.constant0._Z22mat_mul_without_tilingPfS_S_i,"a",@progbits
	.sectionflags	@""
	.align	4
.nv.constant0._Z22mat_mul_without_tilingPfS_S_i:
	.zero		924


//--------------------- SYMBOLS --------------------------

	.type		.nv.reservedSmem.offset0,@object
	.size		.nv.reservedSmem.offset0,0x4
	.type		.nv.reservedSmem.cap,@object
	.size		.nv.reservedSmem.cap,0x4
